def matmul_kernel(
    a_ptr,
    b_ptr,
    c_ptr,
    M,
    N,
    K,
    stride_am,
    stride_ak,
    stride_bk,
    stride_bn,
    stride_cm,
    stride_cn,
    BLOCK_M: tl.constexpr,
    BLOCK_N: tl.constexpr,
    BLOCK_K: tl.constexpr,
    GROUP_M: tl.constexpr,
):
    pid = tl.program_id(axis=0)
    num_pid_m = tl.cdiv(M, BLOCK_M)
    num_pid_n = tl.cdiv(N, BLOCK_N)
    num_pid_in_group = GROUP_M * num_pid_n
    group_id = pid // num_pid_in_group
    first_pid_m = group_id * GROUP_M
    group_size_m = min(num_pid_m - first_pid_m, GROUP_M)
    pid_m = first_pid_m + ((pid % num_pid_in_group) % group_size_m)
    pid_n = (pid % num_pid_in_group) // group_size_m

    offs_am = (pid_m * BLOCK_M + tl.arange(0, BLOCK_M)) % M
    offs_bn = (pid_n * BLOCK_N + tl.arange(0, BLOCK_N)) % N
    offs_k = tl.arange(0, BLOCK_K)
    a_ptrs = a_ptr + offs_am[:, None] * stride_am + offs_k[None, :] * stride_ak
    b_ptrs = b_ptr + offs_k[:, None] * stride_bk + offs_bn[None, :] * stride_bn

    acc = tl.zeros((BLOCK_M, BLOCK_N), dtype=tl.float32)
    for kk in range(0, tl.cdiv(K, BLOCK_K)):
        a = tl.load(a_ptrs, mask=offs_k[None, :] < K - kk * BLOCK_K, other=0.0)
        b = tl.load(b_ptrs, mask=offs_k[:, None] < K - kk * BLOCK_K, other=0.0)
        acc = tl.dot(a, b, acc)
        a_ptrs += BLOCK_K * stride_ak
        b_ptrs += BLOCK_K * stride_bk

    c = acc.to(c_ptr.dtype.element_ty)
    offs_cm = pid_m * BLOCK_M + tl.arange(0, BLOCK_M)
    offs_cn = pid_n * BLOCK_N + tl.arange(0, BLOCK_N)
    c_ptrs = c_ptr + offs_cm[:, None] * stride_cm + offs_cn[None, :] * stride_cn
    mask = (offs_cm[:, None] < M) & (offs_cn[None, :] < N)
    tl.store(c_ptrs, c, mask=mask)

# config = {"BLOCK_K": 128, "BLOCK_M": 512, "BLOCK_N": 128, "GROUP_M": 8, "arch": "sm_90", "dtype": "fp16", "num_ctas": 1, "num_stages": 3, "num_warps": 16}
# arch = sm_90


// ===== COMPILED SASS (sm_90a) =====

	.target	sm_90a

	.elftype	@"ET_EXEC"


//--------------------- .note.nv.tkinfo           --------------------------
	.section	.note.nv.tkinfo,"",@"SHT_NOTE"
	.sectionflags	@"SHF_NOTE_NV_TKINFO"
	.tkinfo
        /*0018*/ 	.word	0x00000002
        /*0030*/ 	.string	""
        /*0030*/ 	.string	"ptxas"
        /*0030*/ 	.string	"Cuda compilation tools, release 13.0, V13.0.88"
        /*0030*/ 	.string	"Build cuda_13.0.r13.0/compiler.36424714_0"
        /*0030*/ 	.string	"-v  -suppress-debug-info  -lineinfo  -arch sm_90a "



//--------------------- .note.nv.cuinfo           --------------------------
	.section	.note.nv.cuinfo,"",@"SHT_NOTE"
	.sectionflags	@"SHF_NOTE_NV_CUINFO"
        /*0018*/ 	.short	0x0002
        /*001a*/ 	.short	0x005a
        /*001c*/ 	.short	0x0082
	.zero		2


//--------------------- .nv.info                  --------------------------
	.section	.nv.info,"",@"SHT_CUDA_INFO"
	.align	4


	//----- nvinfo : EIATTR_REGCOUNT
	.align		4
        /*0000*/ 	.byte	0x04, 0x2f
        /*0002*/ 	.short	(.L_1 - .L_0)
	.align		4
.L_0:
        /*0004*/ 	.word	index@(matmul_kernel)
        /*0008*/ 	.word	0x00000080


	//----- nvinfo : EIATTR_FRAME_SIZE
	.align		4
.L_1:
        /*000c*/ 	.byte	0x04, 0x11
        /*000e*/ 	.short	(.L_3 - .L_2)
	.align		4
.L_2:
        /*0010*/ 	.word	index@(matmul_kernel)
        /*0014*/ 	.word	0x00000a78


	//----- nvinfo : EIATTR_MIN_STACK_SIZE
	.align		4
.L_3:
        /*0018*/ 	.byte	0x04, 0x12
        /*001a*/ 	.short	(.L_5 - .L_4)
	.align		4
.L_4:
        /*001c*/ 	.word	index@(matmul_kernel)
        /*0020*/ 	.word	0x00000a78
.L_5:


//--------------------- .nv.compat                --------------------------
	.section	.nv.compat,"",@"SHT_CUDA_COMPAT_INFO"
	.align	4
        /*0000*/ 	.byte	0x02, 0x09, 0x01, 0x00, 0x02, 0x02, 0x04, 0x00, 0x02, 0x05, 0x05, 0x00, 0x03, 0x07, 0x01, 0x01
        /*0010*/ 	.byte	0x02, 0x03, 0x00, 0x00, 0x02, 0x06, 0x01, 0x00, 0x04, 0x0b, 0x08, 0x00, 0x00, 0x00, 0x00, 0x00
        /*0020*/ 	.byte	0x00, 0x00, 0x00, 0x00


//--------------------- .nv.info.matmul_kernel    --------------------------
	.section	.nv.info.matmul_kernel,"",@"SHT_CUDA_INFO"
	.sectionflags	@""
	.align	4


	//----- nvinfo : EIATTR_CUDA_API_VERSION
	.align		4
        /*0000*/ 	.byte	0x04, 0x37
        /*0002*/ 	.short	(.L_7 - .L_6)
.L_6:
        /*0004*/ 	.word	0x00000082


	//----- nvinfo : EIATTR_KPARAM_INFO
	.align		4
.L_7:
        /*0008*/ 	.byte	0x04, 0x17
        /*000a*/ 	.short	(.L_9 - .L_8)
.L_8:
        /*000c*/ 	.word	0x00000000
        /*0010*/ 	.short	0x000d
        /*0012*/ 	.short	0x0048
        /*0014*/ 	.byte	0x00, 0xf4, 0x21, 0x00


	//----- nvinfo : EIATTR_KPARAM_INFO
	.align		4
.L_9:
        /*0018*/ 	.byte	0x04, 0x17
        /*001a*/ 	.short	(.L_11 - .L_10)
.L_10:
        /*001c*/ 	.word	0x00000000
        /*0020*/ 	.short	0x000c
        /*0022*/ 	.short	0x0040
        /*0024*/ 	.byte	0x00, 0xf4, 0x21, 0x00


	//----- nvinfo : EIATTR_KPARAM_INFO
	.align		4
.L_11:
        /*0028*/ 	.byte	0x04, 0x17
        /*002a*/ 	.short	(.L_13 - .L_12)
.L_12:
        /*002c*/ 	.word	0x00000000
        /*0030*/ 	.short	0x000b
        /*0032*/ 	.short	0x0038
        /*0034*/ 	.byte	0x00, 0xf0, 0x11, 0x00


	//----- nvinfo : EIATTR_KPARAM_INFO
	.align		4
.L_13:
        /*0038*/ 	.byte	0x04, 0x17
        /*003a*/ 	.short	(.L_15 - .L_14)
.L_14:
        /*003c*/ 	.word	0x00000000
        /*0040*/ 	.short	0x000a
        /*0042*/ 	.short	0x0034
        /*0044*/ 	.byte	0x00, 0xf0, 0x11, 0x00


	//----- nvinfo : EIATTR_KPARAM_INFO
	.align		4
.L_15:
        /*0048*/ 	.byte	0x04, 0x17
        /*004a*/ 	.short	(.L_17 - .L_16)
.L_16:
        /*004c*/ 	.word	0x00000000
        /*0050*/ 	.short	0x0009
        /*0052*/ 	.short	0x0030
        /*0054*/ 	.byte	0x00, 0xf0, 0x11, 0x00


	//----- nvinfo : EIATTR_KPARAM_INFO
	.align		4
.L_17:
        /*0058*/ 	.byte	0x04, 0x17
        /*005a*/ 	.short	(.L_19 - .L_18)
.L_18:
        /*005c*/ 	.word	0x00000000
        /*0060*/ 	.short	0x0008
        /*0062*/ 	.short	0x002c
        /*0064*/ 	.byte	0x00, 0xf0, 0x11, 0x00


	//----- nvinfo : EIATTR_KPARAM_INFO
	.align		4
.L_19:
        /*0068*/ 	.byte	0x04, 0x17
        /*006a*/ 	.short	(.L_21 - .L_20)
.L_20:
        /*006c*/ 	.word	0x00000000
        /*0070*/ 	.short	0x0007
        /*0072*/ 	.short	0x0028
        /*0074*/ 	.byte	0x00, 0xf0, 0x11, 0x00


	//----- nvinfo : EIATTR_KPARAM_INFO
	.align		4
.L_21:
        /*0078*/ 	.byte	0x04, 0x17
        /*007a*/ 	.short	(.L_23 - .L_22)
.L_22:
        /*007c*/ 	.word	0x00000000
        /*0080*/ 	.short	0x0006
        /*0082*/ 	.short	0x0024
        /*0084*/ 	.byte	0x00, 0xf0, 0x11, 0x00


	//----- nvinfo : EIATTR_KPARAM_INFO
	.align		4
.L_23:
        /*0088*/ 	.byte	0x04, 0x17
        /*008a*/ 	.short	(.L_25 - .L_24)
.L_24:
        /*008c*/ 	.word	0x00000000
        /*0090*/ 	.short	0x0005
        /*0092*/ 	.short	0x0020
        /*0094*/ 	.byte	0x00, 0xf0, 0x11, 0x00


	//----- nvinfo : EIATTR_KPARAM_INFO
	.align		4
.L_25:
        /*0098*/ 	.byte	0x04, 0x17
        /*009a*/ 	.short	(.L_27 - .L_26)
.L_26:
        /*009c*/ 	.word	0x00000000
        /*00a0*/ 	.short	0x0004
        /*00a2*/ 	.short	0x001c
        /*00a4*/ 	.byte	0x00, 0xf0, 0x11, 0x00


	//----- nvinfo : EIATTR_KPARAM_INFO
	.align		4
.L_27:
        /*00a8*/ 	.byte	0x04, 0x17
        /*00aa*/ 	.short	(.L_29 - .L_28)
.L_28:
        /*00ac*/ 	.word	0x00000000
        /*00b0*/ 	.short	0x0003
        /*00b2*/ 	.short	0x0018
        /*00b4*/ 	.byte	0x00, 0xf0, 0x11, 0x00


	//----- nvinfo : EIATTR_KPARAM_INFO
	.align		4
.L_29:
        /*00b8*/ 	.byte	0x04, 0x17
        /*00ba*/ 	.short	(.L_31 - .L_30)
.L_30:
        /*00bc*/ 	.word	0x00000000
        /*00c0*/ 	.short	0x0002
        /*00c2*/ 	.short	0x0010
        /*00c4*/ 	.byte	0x00, 0xf4, 0x21, 0x00


	//----- nvinfo : EIATTR_KPARAM_INFO
	.align		4
.L_31:
        /*00c8*/ 	.byte	0x04, 0x17
        /*00ca*/ 	.short	(.L_33 - .L_32)
.L_32:
        /*00cc*/ 	.word	0x00000000
        /*00d0*/ 	.short	0x0001
        /*00d2*/ 	.short	0x0008
        /*00d4*/ 	.byte	0x00, 0xf4, 0x21, 0x00


	//----- nvinfo : EIATTR_KPARAM_INFO
	.align		4
.L_33:
        /*00d8*/ 	.byte	0x04, 0x17
        /*00da*/ 	.short	(.L_35 - .L_34)
.L_34:
        /*00dc*/ 	.word	0x00000000
        /*00e0*/ 	.short	0x0000
        /*00e2*/ 	.short	0x0000
        /*00e4*/ 	.byte	0x00, 0xf4, 0x21, 0x00


	//----- nvinfo : EIATTR_SPARSE_MMA_MASK
	.align		4
.L_35:
        /*00e8*/ 	.byte	0x03, 0x50
        /*00ea*/ 	.short	0x0000


	//----- nvinfo : EIATTR_MAXREG_COUNT
	.align		4
        /*00ec*/ 	.byte	0x03, 0x1b
        /*00ee*/ 	.short	0x0080


	//----- nvinfo : EIATTR_NUM_BARRIERS
	.align		4
        /*00f0*/ 	.byte	0x02, 0x4c
        /*00f2*/ 	.byte	0x01
	.zero		1


	//----- nvinfo : EIATTR_ANNOTATIONS
	.align		4
        /*00f4*/ 	.byte	0x04, 0x55
        /*00f6*/ 	.short	(.L_37 - .L_36)


	//   ....[0]....
.L_36:
        /*00f8*/ 	.word	0x00000001
        /*00fc*/ 	.byte	0x20, 0x05, 0x00, 0x00, 0x01, 0x00, 0x00, 0x00, 0x90, 0x05, 0x00, 0x00, 0x01, 0x00, 0x00, 0x00
        /* <DEDUP_REMOVED lines=946> */
        /*3c2c*/ 	.byte	0x10, 0x21, 0x01, 0x00, 0x01, 0x00, 0x00, 0x00, 0x60, 0x21, 0x01, 0x00


	//----- nvinfo : EIATTR_MERCURY_ISA_VERSION
	.align		4
.L_37:
        /*3c38*/ 	.byte	0x03, 0x5f
        /*3c3a*/ 	.short	0x0101


	//----- nvinfo : EIATTR_EXIT_INSTR_OFFSETS
	.align		4
        /*3c3c*/ 	.byte	0x04, 0x1c
        /*3c3e*/ 	.short	(.L_39 - .L_38)


	//   ....[0]....
.L_38:
        /*3c40*/ 	.word	0x00016500


	//   ....[1]....
        /*3c44*/ 	.word	0x00016530


	//----- nvinfo : EIATTR_REQNTID
	.align		4
.L_39:
        /*3c48*/ 	.byte	0x04, 0x10
        /*3c4a*/ 	.short	(.L_41 - .L_40)
.L_40:
        /*3c4c*/ 	.word	0x00000200
        /*3c50*/ 	.word	0x00000001
        /*3c54*/ 	.word	0x00000001


	//----- nvinfo : EIATTR_CBANK_PARAM_SIZE
	.align		4
.L_41:
        /*3c58*/ 	.byte	0x03, 0x19
        /*3c5a*/ 	.short	0x0050


	//----- nvinfo : EIATTR_PARAM_CBANK
	.align		4
        /*3c5c*/ 	.byte	0x04, 0x0a
        /*3c5e*/ 	.short	(.L_43 - .L_42)
	.align		4
.L_42:
        /*3c60*/ 	.word	index@(.nv.constant0.matmul_kernel)
        /*3c64*/ 	.short	0x0210
        /*3c66*/ 	.short	0x0050


	//----- nvinfo : EIATTR_SW_WAR
	.align		4
.L_43:
        /*3c68*/ 	.byte	0x04, 0x36
        /*3c6a*/ 	.short	(.L_45 - .L_44)
.L_44:
        /*3c6c*/ 	.word	0x00000008
.L_45:


//--------------------- .nv.callgraph             --------------------------
	.section	.nv.callgraph,"",@"SHT_CUDA_CALLGRAPH"
	.align	4
	.sectionentsize	8
	.align		4
        /*0000*/ 	.word	0x00000000
	.align		4
        /*0004*/ 	.word	0xffffffff
	.align		4
        /*0008*/ 	.word	0x00000000
	.align		4
        /*000c*/ 	.word	0xfffffffe
	.align		4
        /*0010*/ 	.word	0x00000000
	.align		4
        /*0014*/ 	.word	0xfffffffd
	.align		4
        /*0018*/ 	.word	0x00000000
	.align		4
        /*001c*/ 	.word	0xfffffffc


//--------------------- .text.matmul_kernel       --------------------------
	.section	.text.matmul_kernel,"ax",@progbits
	.align	128
        .global         matmul_kernel
        .type           matmul_kernel,@function
        .size           matmul_kernel,(.L_x_4 - matmul_kernel)
        .other          matmul_kernel,@"STO_CUDA_ENTRY STV_DEFAULT"
matmul_kernel:
.text.matmul_kernel:
[----:B------:R-:W0:Y:S08]  /*0000*/  LDC R1, c[0x0][0x28] ;  /* 0x00000a00ff017b82 */ /* 0x000e300000000800 */
[----:B------:R-:W1:Y:S01]  /*0010*/  LDC.64 R24, c[0x0][0x228] ;  /* 0x00008a00ff187b82 */ /* 0x000e620000000a00 */
[----:B------:R-:W2:Y:S01]  /*0020*/  S2R R5, SR_CTAID.X ;  /* 0x0000000000057919 */ /* 0x000ea20000002500 */
[----:B0-----:R-:W-:Y:S01]  /*0030*/  VIADD R1, R1, 0xfffff588 ;  /* 0xfffff58801017836 */ /* 0x001fe20000000000 */
[----:B------:R-:W-:Y:S01]  /*0040*/  UMOV UR12, 0x400 ;  /* 0x00000400000c7882 */ /* 0x000fe20000000000 */
[----:B------:R-:W-:Y:S01]  /*0050*/  ULDC.64 UR14, c[0x0][0x208] ;  /* 0x00008200000e7ab9 */ /* 0x000fe20000000a00 */
[----:B------:R-:W0:Y:S03]  /*0060*/  S2R R88, SR_TID.X ;  /* 0x0000000000587919 */ /* 0x000e260000002100 */
[----:B------:R-:W3:Y:S01]  /*0070*/  S2UR UR4, SR_CgaCtaId ;  /* 0x00000000000479c3 */ /* 0x000ee20000008800 */
[----:B-1----:R-:W-:-:S05]  /*0080*/  VIADD R0, R25, 0x7f ;  /* 0x0000007f19007836 */ /* 0x002fca0000000000 */
[----:B------:R-:W-:Y:S01]  /*0090*/  SHF.R.S32.HI R3, RZ, 0x1f, R0 ;  /* 0x0000001fff037819 */ /* 0x000fe20000011400 */
[----:B---3--:R-:W-:-:S03]  /*00a0*/  ULEA UR12, UR4, UR12, 0x18 ;  /* 0x0000000c040c7291 */ /* 0x008fc6000f8ec03f */
[----:B------:R-:W-:Y:S02]  /*00b0*/  LEA.HI R3, R3, R0, RZ, 0x7 ;  /* 0x0000000003037211 */ /* 0x000fe400078f38ff */
[----:B--2---:R-:W-:Y:S02]  /*00c0*/  IABS R8, R5 ;  /* 0x0000000500087213 */ /* 0x004fe40000000000 */
[----:B------:R-:W-:-:S05]  /*00d0*/  SHF.R.S32.HI R3, RZ, 0x7, R3 ;  /* 0x00000007ff037819 */ /* 0x000fca0000011403 */
[----:B------:R-:W-:-:S05]  /*00e0*/  IMAD.SHL.U32 R4, R3, 0x8, RZ ;  /* 0x0000000803047824 */ /* 0x000fca00078e00ff */
[-C--:B------:R-:W-:Y:S02]  /*00f0*/  IABS R7, R4.reuse ;  /* 0x0000000400077213 */ /* 0x080fe40000000000 */
[----:B------:R-:W-:Y:S02]  /*0100*/  IABS R10, R4 ;  /* 0x00000004000a7213 */ /* 0x000fe40000000000 */
[----:B------:R-:W1:Y:S08]  /*0110*/  I2F.RP R0, R7 ;  /* 0x0000000700007306 */ /* 0x000e700000209400 */
[----:B-1----:R-:W1:Y:S02]  /*0120*/  MUFU.RCP R0, R0 ;  /* 0x0000000000007308 */ /* 0x002e640000001000 */
[----:B-1----:R-:W-:-:S02]  /*0130*/  VIADD R2, R0, 0xffffffe ;  /* 0x0ffffffe00027836 */ /* 0x002fc40000000000 */
[----:B------:R-:W-:-:S04]  /*0140*/  IMAD.MOV R0, RZ, RZ, -R10 ;  /* 0x000000ffff007224 */ /* 0x000fc800078e0a0a */
[----:B------:R1:W2:Y:S02]  /*0150*/  F2I.FTZ.U32.TRUNC.NTZ R3, R2 ;  /* 0x0000000200037305 */ /* 0x0002a4000021f000 */
[----:B-1----:R-:W-:Y:S02]  /*0160*/  IMAD.MOV.U32 R2, RZ, RZ, RZ ;  /* 0x000000ffff027224 */ /* 0x002fe400078e00ff */
[----:B--2---:R-:W-:-:S04]  /*0170*/  IMAD.MOV R6, RZ, RZ, -R3 ;  /* 0x000000ffff067224 */ /* 0x004fc800078e0a03 */
[----:B------:R-:W-:Y:S02]  /*0180*/  IMAD R9, R6, R7, RZ ;  /* 0x0000000706097224 */ /* 0x000fe400078e02ff */
[----:B------:R-:W-:Y:S02]  /*0190*/  IMAD.MOV.U32 R6, RZ, RZ, R8 ;  /* 0x000000ffff067224 */ /* 0x000fe400078e0008 */
[----:B------:R-:W-:-:S06]  /*01a0*/  IMAD.HI.U32 R3, R3, R9, R2 ;  /* 0x0000000903037227 */ /* 0x000fcc00078e0002 */
[----:B------:R-:W-:-:S04]  /*01b0*/  IMAD.HI.U32 R3, R3, R6, RZ ;  /* 0x0000000603037227 */ /* 0x000fc800078e00ff */
[----:B------:R-:W-:-:S05]  /*01c0*/  IMAD R0, R3, R0, R6 ;  /* 0x0000000003007224 */ /* 0x000fca00078e0206 */
[----:B------:R-:W-:-:S13]  /*01d0*/  ISETP.GT.U32.AND P1, PT, R7, R0, PT ;  /* 0x000000000700720c */ /* 0x000fda0003f24070 */
[----:B------:R-:W-:Y:S02]  /*01e0*/  @!P1 IMAD.IADD R0, R0, 0x1, -R7 ;  /* 0x0000000100009824 */ /* 0x000fe400078e0a07 */
[----:B------:R-:W-:Y:S01]  /*01f0*/  @!P1 VIADD R3, R3, 0x1 ;  /* 0x0000000103039836 */ /* 0x000fe20000000000 */
[----:B------:R-:W-:Y:S02]  /*0200*/  ISETP.NE.AND P1, PT, R4, RZ, PT ;  /* 0x000000ff0400720c */ /* 0x000fe40003f25270 */
[----:B------:R-:W-:Y:S02]  /*0210*/  ISETP.GE.U32.AND P0, PT, R0, R7, PT ;  /* 0x000000070000720c */ /* 0x000fe40003f06070 */
[----:B------:R-:W-:-:S04]  /*0220*/  LOP3.LUT R0, R5, R4, RZ, 0x3c, !PT ;  /* 0x0000000405007212 */ /* 0x000fc800078e3cff */
[----:B------:R-:W-:Y:S01]  /*0230*/  ISETP.GE.AND P2, PT, R0, RZ, PT ;  /* 0x000000ff0000720c */ /* 0x000fe20003f46270 */
[----:B------:R-:W-:-:S06]  /*0240*/  VIADD R0, R24, 0x1ff ;  /* 0x000001ff18007836 */ /* 0x000fcc0000000000 */
[----:B------:R-:W-:-:S04]  /*0250*/  @P0 VIADD R3, R3, 0x1 ;  /* 0x0000000103030836 */ /* 0x000fc80000000000 */
[----:B------:R-:W-:Y:S01]  /*0260*/  IMAD.MOV.U32 R2, RZ, RZ, R3 ;  /* 0x000000ffff027224 */ /* 0x000fe200078e0003 */
[----:B------:R-:W-:-:S03]  /*0270*/  SHF.R.S32.HI R3, RZ, 0x1f, R0 ;  /* 0x0000001fff037819 */ /* 0x000fc60000011400 */
[----:B------:R-:W-:Y:S01]  /*0280*/  @!P2 IMAD.MOV R2, RZ, RZ, -R2 ;  /* 0x000000ffff02a224 */ /* 0x000fe200078e0a02 */
[----:B------:R-:W-:Y:S02]  /*0290*/  @!P1 LOP3.LUT R2, RZ, R4, RZ, 0x33, !PT ;  /* 0x00000004ff029212 */ /* 0x000fe400078e33ff */
[----:B------:R-:W-:-:S03]  /*02a0*/  LEA.HI R3, R3, R0, RZ, 0x9 ;  /* 0x0000000003037211 */ /* 0x000fc600078f48ff */
[----:B------:R-:W-:Y:S02]  /*02b0*/  IMAD.SHL.U32 R6, R2, 0x8, RZ ;  /* 0x0000000802067824 */ /* 0x000fe400078e00ff */
[----:B------:R-:W-:-:S03]  /*02c0*/  IMAD.MOV R2, RZ, RZ, -R2 ;  /* 0x000000ffff027224 */ /* 0x000fc600078e0a02 */
[----:B------:R-:W-:Y:S01]  /*02d0*/  LEA.HI.SX32 R3, R3, -R6, 0x17 ;  /* 0x8000000603037211 */ /* 0x000fe200078fbaff */
[----:B------:R-:W-:-:S03]  /*02e0*/  IMAD R4, R4, R2, R5 ;  /* 0x0000000204047224 */ /* 0x000fc600078e0205 */
[----:B------:R-:W-:Y:S02]  /*02f0*/  VIMNMX R11, R3, 0x8, PT ;  /* 0x00000008030b7848 */ /* 0x000fe40003fe0100 */
[----:B------:R-:W-:Y:S02]  /*0300*/  IABS R9, R4 ;  /* 0x0000000400097213 */ /* 0x000fe40000000000 */
[----:B------:R-:W-:-:S04]  /*0310*/  IABS R7, R11 ;  /* 0x0000000b00077213 */ /* 0x000fc80000000000 */
[----:B------:R-:W1:Y:S08]  /*0320*/  I2F.RP R0, R7 ;  /* 0x0000000700007306 */ /* 0x000e700000209400 */
[----:B-1----:R-:W1:Y:S02]  /*0330*/  MUFU.RCP R0, R0 ;  /* 0x0000000000007308 */ /* 0x002e640000001000 */
[----:B-1----:R-:W-:-:S06]  /*0340*/  VIADD R3, R0, 0xffffffe ;  /* 0x0ffffffe00037836 */ /* 0x002fcc0000000000 */
[----:B------:R-:W1:Y:S02]  /*0350*/  F2I.FTZ.U32.TRUNC.NTZ R3, R3 ;  /* 0x0000000300037305 */ /* 0x000e64000021f000 */
[----:B-1----:R-:W-:-:S04]  /*0360*/  IMAD.MOV R8, RZ, RZ, -R3 ;  /* 0x000000ffff087224 */ /* 0x002fc800078e0a03 */
[----:B------:R-:W-:Y:S01]  /*0370*/  IMAD.MOV.U32 R2, RZ, RZ, R8 ;  /* 0x000000ffff027224 */ /* 0x000fe200078e0008 */
[----:B------:R-:W-:-:S03]  /*0380*/  IABS R8, R11 ;  /* 0x0000000b00087213 */ /* 0x000fc60000000000 */
[----:B------:R-:W-:Y:S02]  /*0390*/  IMAD R5, R2, R7, RZ ;  /* 0x0000000702057224 */ /* 0x000fe400078e02ff */
[----:B------:R-:W-:Y:S02]  /*03a0*/  IMAD.MOV.U32 R2, RZ, RZ, RZ ;  /* 0x000000ffff027224 */ /* 0x000fe400078e00ff */
[----:B------:R-:W-:Y:S02]  /*03b0*/  IMAD.MOV R0, RZ, RZ, -R8 ;  /* 0x000000ffff007224 */ /* 0x000fe400078e0a08 */
[----:B------:R-:W-:Y:S01]  /*03c0*/  IMAD.HI.U32 R2, R3, R5, R2 ;  /* 0x0000000503027227 */ /* 0x000fe200078e0002 */
[----:B------:R-:W1:Y:S01]  /*03d0*/  LDC R8, c[0x0][0x230] ;  /* 0x00008c00ff087b82 */ /* 0x000e620000000800 */
[----:B0-----:R-:W-:-:S04]  /*03e0*/  LOP3.LUT R3, R88, 0x1ff, RZ, 0xc0, !PT ;  /* 0x000001ff58037812 */ /* 0x001fc800078ec0ff */
[----:B------:R-:W-:-:S04]  /*03f0*/  IMAD.HI.U32 R2, R2, R9, RZ ;  /* 0x0000000902027227 */ /* 0x000fc800078e00ff */
[----:B------:R-:W-:-:S05]  /*0400*/  IMAD R0, R2, R0, R9 ;  /* 0x0000000002007224 */ /* 0x000fca00078e0209 */
[----:B------:R-:W-:Y:S01]  /*0410*/  ISETP.GT.U32.AND P1, PT, R7, R0, PT ;  /* 0x000000000700720c */ /* 0x000fe20003f24070 */
[----:B-1----:R-:W-:-:S12]  /*0420*/  VIADD R8, R8, 0x7f ;  /* 0x0000007f08087836 */ /* 0x002fd80000000000 */
[----:B------:R-:W-:Y:S02]  /*0430*/  @!P1 IMAD.IADD R0, R0, 0x1, -R7 ;  /* 0x0000000100009824 */ /* 0x000fe400078e0a07 */
[----:B------:R-:W-:Y:S01]  /*0440*/  @!P1 VIADD R2, R2, 0x1 ;  /* 0x0000000102029836 */ /* 0x000fe20000000000 */
[----:B------:R-:W-:Y:S02]  /*0450*/  ISETP.NE.AND P1, PT, R11, RZ, PT ;  /* 0x000000ff0b00720c */ /* 0x000fe40003f25270 */
[----:B------:R-:W-:Y:S02]  /*0460*/  ISETP.GE.U32.AND P0, PT, R0, R7, PT ;  /* 0x000000070000720c */ /* 0x000fe40003f06070 */
[----:B------:R-:W-:-:S04]  /*0470*/  LOP3.LUT R0, R4, R11, RZ, 0x3c, !PT ;  /* 0x0000000b04007212 */ /* 0x000fc800078e3cff */
[----:B------:R-:W-:-:S07]  /*0480*/  ISETP.GE.AND P2, PT, R0, RZ, PT ;  /* 0x000000ff0000720c */ /* 0x000fce0003f46270 */
[----:B------:R-:W-:Y:S01]  /*0490*/  @P0 VIADD R2, R2, 0x1 ;  /* 0x0000000102020836 */ /* 0x000fe20000000000 */
[----:B------:R-:W-:-:S05]  /*04a0*/  ISETP.GT.AND P0, PT, R8, 0x7f, PT ;  /* 0x0000007f0800780c */ /* 0x000fca0003f04270 */
[----:B------:R-:W-:Y:S01]  /*04b0*/  @!P2 IMAD.MOV R2, RZ, RZ, -R2 ;  /* 0x000000ffff02a224 */ /* 0x000fe200078e0a02 */
[----:B------:R-:W-:-:S05]  /*04c0*/  @!P1 LOP3.LUT R2, RZ, R11, RZ, 0x33, !PT ;  /* 0x0000000bff029212 */ /* 0x000fca00078e33ff */
[----:B------:R-:W-:Y:S02]  /*04d0*/  IMAD.MOV R0, RZ, RZ, -R2 ;  /* 0x000000ffff007224 */ /* 0x000fe400078e0a02 */
[----:B------:R-:W-:Y:S02]  /*04e0*/  IMAD.SHL.U32 R23, R2, 0x80, RZ ;  /* 0x0000008002177824 */ /* 0x000fe400078e00ff */
[----:B------:R-:W-:-:S04]  /*04f0*/  IMAD R0, R11, R0, R4 ;  /* 0x000000000b007224 */ /* 0x000fc800078e0204 */
[----:B------:R-:W-:-:S04]  /*0500*/  IMAD.IADD R0, R6, 0x1, R0 ;  /* 0x0000000106007824 */ /* 0x000fc800078e0200 */
[----:B------:R-:W-:-:S05]  /*0510*/  IMAD R18, R0, 0x200, R3 ;  /* 0x0000020000127824 */ /* 0x000fca00078e0203 */
[----:B------:R0:W-:Y:S01]  /*0520*/  STL [R1+0x750], R18 ;  /* 0x0007501201007387 */ /* 0x0001e20000100800 */
[----:B------:R-:W-:Y:S05]  /*0530*/  @P0 BRA `(.L_x_0) ;  /* 0x00000000008c0947 */ /* 0x000fea0003800000 */
[----:B------:R-:W-:Y:S01]  /*0540*/  IMAD.SHL.U32 R0, R88, 0x100, RZ ;  /* 0x0000010058007824 */ /* 0x000fe200078e00ff */
[----:B------:R-:W-:Y:S02]  /*0550*/  CS2R R24, SRZ ;  /* 0x0000000000187805 */ /* 0x000fe4000001ff00 */
[----:B------:R-:W-:Y:S02]  /*0560*/  CS2R R26, SRZ ;  /* 0x00000000001a7805 */ /* 0x000fe4000001ff00 */
[----:B------:R-:W-:Y:S02]  /*0570*/  CS2R R28, SRZ ;  /* 0x00000000001c7805 */ /* 0x000fe4000001ff00 */
[----:B------:R-:W-:Y:S01]  /*0580*/  CS2R R30, SRZ ;  /* 0x00000000001e7805 */ /* 0x000fe2000001ff00 */
[----:B------:R1:W-:Y:S01]  /*0590*/  STL [R1+0x754], R0 ;  /* 0x0007540001007387 */ /* 0x0003e20000100800 */
[----:B------:R-:W-:Y:S02]  /*05a0*/  CS2R R32, SRZ ;  /* 0x0000000000207805 */ /* 0x000fe4000001ff00 */
[----:B------:R-:W-:-:S02]  /*05b0*/  CS2R R34, SRZ ;  /* 0x0000000000227805 */ /* 0x000fc4000001ff00 */
[----:B------:R-:W-:Y:S02]  /*05c0*/  CS2R R36, SRZ ;  /* 0x0000000000247805 */ /* 0x000fe4000001ff00 */
[----:B------:R-:W-:Y:S02]  /*05d0*/  CS2R R38, SRZ ;  /* 0x0000000000267805 */ /* 0x000fe4000001ff00 */
[----:B------:R-:W-:Y:S02]  /*05e0*/  CS2R R40, SRZ ;  /* 0x0000000000287805 */ /* 0x000fe4000001ff00 */
[----:B------:R-:W-:Y:S02]  /*05f0*/  CS2R R42, SRZ ;  /* 0x00000000002a7805 */ /* 0x000fe4000001ff00 */
        /* <DEDUP_REMOVED lines=21> */
[----:B------:R-:W-:Y:S01]  /*0750*/  CS2R R86, SRZ ;  /* 0x0000000000567805 */ /* 0x000fe2000001ff00 */
[----:B-1----:R-:W-:Y:S06]  /*0760*/  BRA `(.L_x_1) ;  /* 0x0000011800687947 */ /* 0x002fec0003800000 */
.L_x_0:
[----:B------:R-:W-:Y:S01]  /*0770*/  IABS R9, R24 ;  /* 0x0000001800097213 */ /* 0x000fe20000000000 */
[----:B------:R1:W-:Y:S01]  /*0780*/  STL [R1+0x758], R23 ;  /* 0x0007581701007387 */ /* 0x0003e20000100800 */
[----:B------:R-:W-:Y:S01]  /*0790*/  IABS R2, R25 ;  /* 0x0000001900027213 */ /* 0x000fe20000000000 */
[----:B------:R-:W-:Y:S01]  /*07a0*/  ULDC UR13, c[0x0][0x23c] ;  /* 0x00008f00000d7ab9 */ /* 0x000fe20000000800 */
[----:B------:R-:W2:Y:S01]  /*07b0*/  I2F.RP R0, R9 ;  /* 0x0000000900007306 */ /* 0x000ea20000209400 */
[----:B------:R-:W-:Y:S01]  /*07c0*/  IABS R16, R18 ;  /* 0x0000001200107213 */ /* 0x000fe20000000000 */
[----:B------:R-:W-:Y:S01]  /*07d0*/  ULDC.64 UR4, c[0x0][0x218] ;  /* 0x0000860000047ab9 */ /* 0x000fe20000000a00 */
[----:B------:R-:W-:Y:S01]  /*07e0*/  ISETP.GE.AND P3, PT, R18, RZ, PT ;  /* 0x000000ff1200720c */ /* 0x000fe20003f66270 */
[----:B------:R-:W-:Y:S01]  /*07f0*/  ULDC.64 UR6, c[0x0][0x210] ;  /* 0x0000840000067ab9 */ /* 0x000fe20000000a00 */
[----:B------:R-:W-:Y:S02]  /*0800*/  ISETP.NE.AND P4, PT, R24, RZ, PT ;  /* 0x000000ff1800720c */ /* 0x000fe40003f85270 */
[----:B------:R-:W-:-:S02]  /*0810*/  CS2R R60, SRZ ;  /* 0x00000000003c7805 */ /* 0x000fc4000001ff00 */
[----:B------:R-:W-:Y:S01]  /*0820*/  CS2R R62, SRZ ;  /* 0x00000000003e7805 */ /* 0x000fe2000001ff00 */
[----:B------:R-:W3:Y:S01]  /*0830*/  I2F.RP R3, R2 ;  /* 0x0000000200037306 */ /* 0x000ee20000209400 */
[----:B------:R-:W-:Y:S02]  /*0840*/  CS2R R64, SRZ ;  /* 0x0000000000407805 */ /* 0x000fe4000001ff00 */
[----:B------:R-:W-:-:S05]  /*0850*/  CS2R R66, SRZ ;  /* 0x0000000000427805 */ /* 0x000fca000001ff00 */
[----:B--2---:R-:W2:Y:S08]  /*0860*/  MUFU.RCP R0, R0 ;  /* 0x0000000000007308 */ /* 0x004eb00000001000 */
[----:B---3--:R-:W3:Y:S01]  /*0870*/  MUFU.RCP R3, R3 ;  /* 0x0000000300037308 */ /* 0x008ee20000001000 */
[----:B--2---:R-:W-:Y:S01]  /*0880*/  VIADD R4, R0, 0xffffffe ;  /* 0x0ffffffe00047836 */ /* 0x004fe20000000000 */
[----:B------:R-:W-:-:S06]  /*0890*/  SHF.R.U32.HI R0, RZ, 0x7, R88 ;  /* 0x00000007ff007819 */ /* 0x000fcc0000011658 */
[----:B------:R2:W4:Y:S01]  /*08a0*/  F2I.FTZ.U32.TRUNC.NTZ R5, R4 ;  /* 0x0000000400057305 */ /* 0x000522000021f000 */
[----:B---3--:R-:W-:-:S07]  /*08b0*/  VIADD R6, R3, 0xffffffe ;  /* 0x0ffffffe03067836 */ /* 0x008fce0000000000 */
[----:B------:R3:W0:Y:S01]  /*08c0*/  F2I.FTZ.U32.TRUNC.NTZ R7, R6 ;  /* 0x0000000600077305 */ /* 0x000622000021f000 */
[----:B--2---:R-:W-:Y:S02]  /*08d0*/  IMAD.MOV.U32 R4, RZ, RZ, RZ ;  /* 0x000000ffff047224 */ /* 0x004fe400078e00ff */
[----:B----4-:R-:W-:Y:S02]  /*08e0*/  IMAD.MOV R10, RZ, RZ, -R5 ;  /* 0x000000ffff0a7224 */ /* 0x010fe400078e0a05 */
[----:B---3--:R-:W-:Y:S02]  /*08f0*/  IMAD.MOV.U32 R6, RZ, RZ, RZ ;  /* 0x000000ffff067224 */ /* 0x008fe400078e00ff */
[----:B------:R-:W-:-:S04]  /*0900*/  IMAD R11, R10, R9, RZ ;  /* 0x000000090a0b7224 */ /* 0x000fc800078e02ff */
[----:B------:R-:W-:Y:S01]  /*0910*/  IMAD.HI.U32 R5, R5, R11, R4 ;  /* 0x0000000b05057227 */ /* 0x000fe200078e0004 */
[----:B------:R-:W-:Y:S02]  /*0920*/  SGXT.U32 R4, R0, 0x2 ;  /* 0x000000020004781a */ /* 0x000fe40000000000 */
[----:B------:R-:W-:Y:S01]  /*0930*/  SHF.R.U32.HI R0, RZ, 0x5, R88 ;  /* 0x00000005ff007819 */ /* 0x000fe20000011658 */
[----:B0-----:R-:W-:Y:S01]  /*0940*/  IMAD.MOV R3, RZ, RZ, -R7 ;  /* 0x000000ffff037224 */ /* 0x001fe200078e0a07 */
[----:B------:R-:W-:Y:S01]  /*0950*/  LOP3.LUT R4, R23, R4, RZ, 0xfc, !PT ;  /* 0x0000000417047212 */ /* 0x000fe200078efcff */
[----:B------:R-:W-:Y:S01]  /*0960*/  IMAD.HI.U32 R5, R5, R16, RZ ;  /* 0x0000001005057227 */ /* 0x000fe200078e00ff */
[----:B------:R-:W-:Y:S02]  /*0970*/  R2UR UR40, R0 ;  /* 0x00000000002872ca */ /* 0x000fe400000e0000 */
[C---:B------:R-:W-:Y:S01]  /*0980*/  LOP3.LUT R14, R4.reuse, 0x7c, RZ, 0xfc, !PT ;  /* 0x0000007c040e7812 */ /* 0x040fe200078efcff */
[----:B------:R-:W-:Y:S01]  /*0990*/  IMAD.MOV R5, RZ, RZ, -R5 ;  /* 0x000000ffff057224 */ /* 0x000fe200078e0a05 */
[C---:B------:R-:W-:Y:S01]  /*09a0*/  LOP3.LUT R15, R4.reuse, 0x78, RZ, 0xfc, !PT ;  /* 0x00000078040f7812 */ /* 0x040fe200078efcff */
[----:B------:R-:W-:Y:S01]  /*09b0*/  IMAD R3, R3, R2, RZ ;  /* 0x0000000203037224 */ /* 0x000fe200078e02ff */
[----:B------:R-:W-:Y:S01]  /*09c0*/  IABS R10, R14 ;  /* 0x0000000e000a7213 */ /* 0x000fe20000000000 */
[----:B------:R-:W-:Y:S01]  /*09d0*/  IMAD R16, R9, R5, R16 ;  /* 0x0000000509107224 */ /* 0x000fe200078e0210 */
[----:B------:R-:W-:Y:S01]  /*09e0*/  SHF.R.S32.HI R5, RZ, 0x1f, R8 ;  /* 0x0000001fff057819 */ /* 0x000fe20000011408 */
[----:B------:R-:W-:Y:S01]  /*09f0*/  IMAD.HI.U32 R3, R7, R3, R6 ;  /* 0x0000000307037227 */ /* 0x000fe200078e0006 */
[----:B------:R-:W-:-:S02]  /*0a00*/  LOP3.LUT R17, R4, 0x74, RZ, 0xfc, !PT ;  /* 0x0000007404117812 */ /* 0x000fc400078efcff */
[----:B------:R-:W-:Y:S02]  /*0a10*/  ISETP.GT.U32.AND P0, PT, R9, R16, PT ;  /* 0x000000100900720c */ /* 0x000fe40003f04070 */
[----:B------:R-:W-:Y:S01]  /*0a20*/  IABS R12, R15 ;  /* 0x0000000f000c7213 */ /* 0x000fe20000000000 */
[----:B------:R-:W-:Y:S01]  /*0a30*/  IMAD.HI.U32 R0, R3, R10, RZ ;  /* 0x0000000a03007227 */ /* 0x000fe200078e00ff */
[----:B------:R-:W-:Y:S02]  /*0a40*/  IABS R13, R17 ;  /* 0x00000011000d7213 */ /* 0x000fe40000000000 */
[----:B------:R-:W-:Y:S01]  /*0a50*/  ISETP.GE.AND P1, PT, R15, RZ, PT ;  /* 0x000000ff0f00720c */ /* 0x000fe20003f26270 */
[----:B------:R-:W-:Y:S01]  /*0a60*/  IMAD.MOV R11, RZ, RZ, -R0 ;  /* 0x000000ffff0b7224 */ /* 0x000fe200078e0a00 */
[----:B------:R-:W-:Y:S01]  /*0a70*/  LEA.HI R0, R5, R8, RZ, 0x7 ;  /* 0x0000000805007211 */ /* 0x000fe200078f38ff */
[----:B------:R-:W-:Y:S01]  /*0a80*/  IMAD.HI.U32 R6, R3, R12, RZ ;  /* 0x0000000c03067227 */ /* 0x000fe200078e00ff */
[----:B------:R-:W-:-:S02]  /*0a90*/  LOP3.LUT R15, R4, 0x68, RZ, 0xfc, !PT ;  /* 0x00000068040f7812 */ /* 0x000fc400078efcff */
[----:B------:R-:W-:Y:S01]  /*0aa0*/  LOP3.LUT R20, R4, 0x54, RZ, 0xfc, !PT ;  /* 0x0000005404147812 */ /* 0x000fe200078efcff */
[----:B------:R-:W-:Y:S01]  /*0ab0*/  @!P0 IMAD.IADD R16, R16, 0x1, -R9 ;  /* 0x0000000110108824 */ /* 0x000fe200078e0a09 */
[----:B------:R-:W-:Y:S01]  /*0ac0*/  ISETP.GE.AND P0, PT, R14, RZ, PT ;  /* 0x000000ff0e00720c */ /* 0x000fe20003f06270 */
[----:B------:R-:W-:Y:S01]  /*0ad0*/  IMAD R5, R2, R11, R10 ;  /* 0x0000000b02057224 */ /* 0x000fe200078e020a */
[----:B------:R-:W-:Y:S01]  /*0ae0*/  LOP3.LUT R10, R4, 0x70, RZ, 0xfc, !PT ;  /* 0x00000070040a7812 */ /* 0x000fe200078efcff */
[----:B------:R-:W-:Y:S01]  /*0af0*/  IMAD.HI.U32 R7, R3, R13, RZ ;  /* 0x0000000d03077227 */ /* 0x000fe200078e00ff */
[----:B------:R-:W-:Y:S02]  /*0b00*/  ISETP.GT.U32.AND P2, PT, R9, R16, PT ;  /* 0x000000100900720c */ /* 0x000fe40003f44070 */
[----:B------:R-:W-:Y:S01]  /*0b10*/  ISETP.GT.U32.AND P5, PT, R2, R5, PT ;  /* 0x000000050200720c */ /* 0x000fe20003fa4070 */
[----:B------:R-:W-:Y:S01]  /*0b20*/  IMAD.MOV R11, RZ, RZ, -R6 ;  /* 0x000000ffff0b7224 */ /* 0x000fe200078e0a06 */
[----:B------:R-:W-:Y:S01]  /*0b30*/  LOP3.LUT R14, R4, 0x6c, RZ, 0xfc, !PT ;  /* 0x0000006c040e7812 */ /* 0x000fe200078efcff */
[----:B------:R-:W-:Y:S01]  /*0b40*/  IMAD.MOV R7, RZ, RZ, -R7 ;  /* 0x000000ffff077224 */ /* 0x000fe200078e0a07 */
[----:B------:R-:W-:Y:S01]  /*0b50*/  IABS R18, R20 ;  /* 0x0000001400127213 */ /* 0x000fe20000000000 */
[C---:B------:R-:W-:Y:S01]  /*0b60*/  IMAD R6, R2.reuse, R11, R12 ;  /* 0x0000000b02067224 */ /* 0x040fe200078e020c */
[----:B------:R-:W-:Y:S01]  /*0b70*/  IABS R12, R15 ;  /* 0x0000000f000c7213 */ /* 0x000fe20000000000 */
[----:B------:R-:W-:Y:S01]  /*0b80*/  IMAD R7, R2, R7, R13 ;  /* 0x0000000702077224 */ /* 0x000fe200078e020d */
[----:B------:R-:W-:-:S02]  /*0b90*/  IABS R11, R14 ;  /* 0x0000000e000b7213 */ /* 0x000fc40000000000 */
[----:B------:R-:W-:Y:S01]  /*0ba0*/  LOP3.LUT R26, R4, 0x4c, RZ, 0xfc, !PT ;  /* 0x0000004c041a7812 */ /* 0x000fe200078efcff */
[----:B------:R-:W-:Y:S01]  /*0bb0*/  @!P2 IMAD.IADD R16, R16, 0x1, -R9 ;  /* 0x000000011010a824 */ /* 0x000fe200078e0a09 */
[----:B------:R-:W-:Y:S01]  /*0bc0*/  IABS R9, R10 ;  /* 0x0000000a00097213 */ /* 0x000fe20000000000 */
[----:B------:R-:W-:Y:S01]  /*0bd0*/  @!P5 IMAD.IADD R5, R5, 0x1, -R2 ;  /* 0x000000010505d824 */ /* 0x000fe200078e0a02 */
[C---:B------:R-:W-:Y:S01]  /*0be0*/  ISETP.GT.U32.AND P2, PT, R2.reuse, R6, PT ;  /* 0x000000060200720c */ /* 0x040fe20003f44070 */
[----:B------:R-:W-:Y:S01]  /*0bf0*/  @!P3 IMAD.MOV R16, RZ, RZ, -R16 ;  /* 0x000000ffff10b224 */ /* 0x000fe200078e0a10 */
[C---:B------:R-:W-:Y:S01]  /*0c00*/  ISETP.GT.U32.AND P5, PT, R2.reuse, R7, PT ;  /* 0x000000070200720c */ /* 0x040fe20003fa4070 */
[----:B------:R-:W-:Y:S01]  /*0c10*/  IMAD.HI.U32 R8, R3, R9, RZ ;  /* 0x0000000903087227 */ /* 0x000fe200078e00ff */
[----:B------:R-:W-:Y:S02]  /*0c20*/  ISETP.GT.U32.AND P6, PT, R2, R5, PT ;  /* 0x000000050200720c */ /* 0x000fe40003fc4070 */
[----:B------:R-:W-:Y:S01]  /*0c30*/  @!P4 LOP3.LUT R16, RZ, R24, RZ, 0x33, !PT ;  /* 0x00000018ff10c212 */ /* 0x000fe200078e33ff */
[----:B------:R-:W-:Y:S01]  /*0c40*/  IMAD.MOV R8, RZ, RZ, -R8 ;  /* 0x000000ffff087224 */ /* 0x000fe200078e0a08 */
[----:B------:R-:W-:-:S02]  /*0c50*/  ISETP.GE.AND P3, PT, R17, RZ, PT ;  /* 0x000000ff1100720c */ /* 0x000fc40003f66270 */
[----:B------:R-:W-:Y:S01]  /*0c60*/  LOP3.LUT R17, R4, 0x60, RZ, 0xfc, !PT ;  /* 0x0000006004117812 */ /* 0x000fe200078efcff */
[----:B------:R-:W-:Y:S01]  /*0c70*/  IMAD R8, R2, R8, R9 ;  /* 0x0000000802087224 */ /* 0x000fe200078e0209 */
[----:B------:R-:W-:Y:S01]  /*0c80*/  LOP3.LUT R24, R4, 0x50, RZ, 0xfc, !PT ;  /* 0x0000005004187812 */ /* 0x000fe200078efcff */
[--C-:B------:R-:W-:Y:S01]  /*0c90*/  @!P2 IMAD.IADD R6, R6, 0x1, -R2.reuse ;  /* 0x000000010606a824 */ /* 0x100fe200078e0a02 */
[----:B------:R-:W-:Y:S01]  /*0ca0*/  ISETP.GE.AND P2, PT, R10, RZ, PT ;  /* 0x000000ff0a00720c */ /* 0x000fe20003f46270 */
[----:B------:R-:W-:Y:S01]  /*0cb0*/  IMAD.HI.U32 R10, R3, R12, RZ ;  /* 0x0000000c030a7227 */ /* 0x000fe200078e00ff */
[C---:B------:R-:W-:Y:S02]  /*0cc0*/  ISETP.GT.U32.AND P4, PT, R2.reuse, R8, PT ;  /* 0x000000080200720c */ /* 0x040fe40003f84070 */
[----:B------:R-:W-:Y:S01]  /*0cd0*/  IABS R19, R24 ;  /* 0x0000001800137213 */ /* 0x000fe20000000000 */
[----:B------:R-:W-:Y:S01]  /*0ce0*/  @!P5 IMAD.IADD R7, R7, 0x1, -R2 ;  /* 0x000000010707d824 */ /* 0x000fe200078e0a02 */
[----:B------:R-:W-:Y:S01]  /*0cf0*/  ISETP.GT.U32.AND P5, PT, R2, R6, PT ;  /* 0x000000060200720c */ /* 0x000fe20003fa4070 */
[----:B------:R-:W-:Y:S01]  /*0d00*/  IMAD.MOV R13, RZ, RZ, -R10 ;  /* 0x000000ffff0d7224 */ /* 0x000fe200078e0a0a */
[----:B------:R-:W-:Y:S01]  /*0d10*/  LOP3.LUT R28, R4, 0x48, RZ, 0xfc, !PT ;  /* 0x00000048041c7812 */ /* 0x000fe200078efcff */
[----:B------:R-:W-:Y:S01]  /*0d20*/  @!P6 IMAD.IADD R5, R5, 0x1, -R2 ;  /* 0x000000010505e824 */ /* 0x000fe200078e0a02 */
[----:B------:R-:W-:Y:S01]  /*0d30*/  ISETP.GT.U32.AND P6, PT, R2, R7, PT ;  /* 0x000000070200720c */ /* 0x000fe20003fc4070 */
[----:B------:R-:W-:Y:S01]  /*0d40*/  IMAD.HI.U32 R9, R3, R11, RZ ;  /* 0x0000000b03097227 */ /* 0x000fe200078e00ff */
[----:B------:R-:W-:-:S02]  /*0d50*/  LOP3.LUT R29, R4, 0x44, RZ, 0xfc, !PT ;  /* 0x00000044041d7812 */ /* 0x000fc400078efcff */
[----:B------:R-:W-:Y:S01]  /*0d60*/  IABS R21, R28 ;  /* 0x0000001c00157213 */ /* 0x000fe20000000000 */
[----:B------:R-:W-:Y:S01]  /*0d70*/  IMAD R10, R2, R13, R12 ;  /* 0x0000000d020a7224 */ /* 0x000fe200078e020c */
[----:B------:R-:W-:Y:S01]  /*0d80*/  LOP3.LUT R12, R4, 0x64, RZ, 0xfc, !PT ;  /* 0x00000064040c7812 */ /* 0x000fe200078efcff */
[--C-:B------:R-:W-:Y:S01]  /*0d90*/  @!P4 IMAD.IADD R8, R8, 0x1, -R2.reuse ;  /* 0x000000010808c824 */ /* 0x100fe200078e0a02 */
[----:B------:R-:W-:Y:S01]  /*0da0*/  IABS R22, R29 ;  /* 0x0000001d00167213 */ /* 0x000fe20000000000 */
[----:B------:R-:W-:Y:S01]  /*0db0*/  IMAD.MOV R9, RZ, RZ, -R9 ;  /* 0x000000ffff097224 */ /* 0x000fe200078e0a09 */
[----:B------:R-:W-:Y:S01]  /*0dc0*/  IABS R13, R12 ;  /* 0x0000000c000d7213 */ /* 0x000fe20000000000 */
[----:B------:R-:W-:Y:S01]  /*0dd0*/  @!P5 IMAD.IADD R6, R6, 0x1, -R2 ;  /* 0x000000010606d824 */ /* 0x000fe200078e0a02 */
[C---:B------:R-:W-:Y:S01]  /*0de0*/  ISETP.GT.U32.AND P4, PT, R2.reuse, R8, PT ;  /* 0x000000080200720c */ /* 0x040fe20003f84070 */
[----:B------:R-:W-:Y:S01]  /*0df0*/  IMAD R9, R2, R9, R11 ;  /* 0x0000000902097224 */ /* 0x000fe200078e020b */
[C---:B------:R-:W-:Y:S01]  /*0e00*/  LOP3.LUT R34, R4.reuse, 0x34, RZ, 0xfc, !PT ;  /* 0x0000003404227812 */ /* 0x040fe200078efcff */
[----:B------:R-:W-:Y:S01]  /*0e10*/  IMAD.HI.U32 R11, R3, R13, RZ ;  /* 0x0000000d030b7227 */ /* 0x000fe200078e00ff */
[----:B------:R-:W-:-:S02]  /*0e20*/  LOP3.LUT R36, R4, 0x20, RZ, 0xfc, !PT ;  /* 0x0000002004247812 */ /* 0x000fc400078efcff */
[C---:B------:R-:W-:Y:S01]  /*0e30*/  ISETP.GT.U32.AND P5, PT, R2.reuse, R9, PT ;  /* 0x000000090200720c */ /* 0x040fe20003fa4070 */
[--C-:B------:R-:W-:Y:S01]  /*0e40*/  @!P6 IMAD.IADD R7, R7, 0x1, -R2.reuse ;  /* 0x000000010707e824 */ /* 0x100fe200078e0a02 */
[----:B------:R-:W-:Y:S01]  /*0e50*/  ISETP.GT.U32.AND P6, PT, R2, R10, PT ;  /* 0x0000000a0200720c */ /* 0x000fe20003fc4070 */
[----:B------:R-:W-:Y:S01]  /*0e60*/  IMAD.MOV R11, RZ, RZ, -R11 ;  /* 0x000000ffff0b7224 */ /* 0x000fe200078e0a0b */
[----:B------:R-:W-:Y:S01]  /*0e70*/  IABS R32, R34 ;  /* 0x0000002200207213 */ /* 0x000fe20000000000 */
[----:B------:R-:W-:Y:S01]  /*0e80*/  @!P0 IMAD.MOV R5, RZ, RZ, -R5 ;  /* 0x000000ffff058224 */ /* 0x000fe200078e0a05 */
[----:B------:R-:W-:Y:S01]  /*0e90*/  ISETP.GE.AND P0, PT, R14, RZ, PT ;  /* 0x000000ff0e00720c */ /* 0x000fe20003f06270 */
[----:B------:R-:W-:Y:S01]  /*0ea0*/  @!P4 IMAD.IADD R8, R8, 0x1, -R2 ;  /* 0x000000010808c824 */ /* 0x000fe200078e0a02 */
[----:B------:R-:W-:Y:S01]  /*0eb0*/  IABS R14, R17 ;  /* 0x00000011000e7213 */ /* 0x000fe20000000000 */
[----:B------:R-:W-:Y:S01]  /*0ec0*/  IMAD R11, R2, R11, R13 ;  /* 0x0000000b020b7224 */ /* 0x000fe200078e020d */
[----:B------:R-:W-:Y:S01]  /*0ed0*/  ISETP.GE.AND P4, PT, R17, RZ, PT ;  /* 0x000000ff1100720c */ /* 0x000fe20003f86270 */
[----:B------:R-:W-:Y:S01]  /*0ee0*/  @!P2 IMAD.MOV R8, RZ, RZ, -R8 ;  /* 0x000000ffff08a224 */ /* 0x000fe200078e0a08 */
[----:B------:R-:W-:Y:S01]  /*0ef0*/  LOP3.LUT R13, R4, 0x5c, RZ, 0xfc, !PT ;  /* 0x0000005c040d7812 */ /* 0x000fe200078efcff */
[--C-:B------:R-:W-:Y:S01]  /*0f00*/  @!P5 IMAD.IADD R9, R9, 0x1, -R2.reuse ;  /* 0x000000010909d824 */ /* 0x100fe200078e0a02 */
[----:B------:R-:W-:Y:S01]  /*0f10*/  ISETP.GT.U32.AND P2, PT, R2, R11, PT ;  /* 0x0000000b0200720c */ /* 0x000fe20003f44070 */
[----:B------:R-:W-:Y:S01]  /*0f20*/  @!P6 IMAD.IADD R10, R10, 0x1, -R2 ;  /* 0x000000010a0ae824 */ /* 0x000fe200078e0a02 */
[----:B------:R-:W-:Y:S01]  /*0f30*/  ISETP.GE.AND P5, PT, R12, RZ, PT ;  /* 0x000000ff0c00720c */ /* 0x000fe20003fa6270 */
[----:B------:R-:W-:Y:S01]  /*0f40*/  IMAD.HI.U32 R12, R3, R14, RZ ;  /* 0x0000000e030c7227 */ /* 0x000fe200078e00ff */
[----:B------:R-:W-:-:S02]  /*0f50*/  LOP3.LUT R38, R4, 0x1c, RZ, 0xfc, !PT ;  /* 0x0000001c04267812 */ /* 0x000fc400078efcff */
[C---:B------:R-:W-:Y:S01]  /*0f60*/  ISETP.GT.U32.AND P6, PT, R2.reuse, R10, PT ;  /* 0x0000000a0200720c */ /* 0x040fe20003fc4070 */
[----:B------:R-:W-:Y:S01]  /*0f70*/  @!P1 IMAD.MOV R6, RZ, RZ, -R6 ;  /* 0x000000ffff069224 */ /* 0x000fe200078e0a06 */
[----:B------:R-:W-:Y:S01]  /*0f80*/  ISETP.GE.AND P1, PT, R15, RZ, PT ;  /* 0x000000ff0f00720c */ /* 0x000fe20003f26270 */
[----:B------:R-:W-:Y:S01]  /*0f90*/  IMAD.MOV R15, RZ, RZ, -R12 ;  /* 0x000000ffff0f7224 */ /* 0x000fe200078e0a0c */
[----:B------:R-:W-:Y:S01]  /*0fa0*/  IABS R41, R36 ;  /* 0x0000002400297213 */ /* 0x000fe20000000000 */
[----:B------:R-:W-:Y:S01]  /*0fb0*/  @!P3 IMAD.MOV R7, RZ, RZ, -R7 ;  /* 0x000000ffff07b224 */ /* 0x000fe200078e0a07 */
[C---:B------:R-:W-:Y:S01]  /*0fc0*/  ISETP.GT.U32.AND P3, PT, R2.reuse, R9, PT ;  /* 0x000000090200720c */ /* 0x040fe20003f64070 */
[----:B------:R-:W-:Y:S01]  /*0fd0*/  IMAD R12, R2, R15, R14 ;  /* 0x0000000f020c7224 */ /* 0x000fe200078e020e */
[----:B------:R-:W-:Y:S01]  /*0fe0*/  LOP3.LUT R14, R4, 0x58, RZ, 0xfc, !PT ;  /* 0x00000058040e7812 */ /* 0x000fe200078efcff */
[----:B------:R-:W-:Y:S01]  /*0ff0*/  @!P2 IMAD.IADD R11, R11, 0x1, -R2 ;  /* 0x000000010b0ba824 */ /* 0x000fe200078e0a02 */
[----:B------:R-:W-:-:S02]  /*1000*/  IABS R15, R13 ;  /* 0x0000000d000f7213 */ /* 0x000fc40000000000 */
[----:B------:R-:W-:Y:S01]  /*1010*/  IABS R17, R14 ;  /* 0x0000000e00117213 */ /* 0x000fe20000000000 */
[----:B------:R-:W-:Y:S01]  /*1020*/  @!P6 IMAD.IADD R10, R10, 0x1, -R2 ;  /* 0x000000010a0ae824 */ /* 0x000fe200078e0a02 */
[----:B------:R-:W-:Y:S02]  /*1030*/  ISETP.GT.U32.AND P2, PT, R2, R11, PT ;  /* 0x0000000b0200720c */ /* 0x000fe40003f44070 */
[----:B------:R-:W-:Y:S01]  /*1040*/  ISETP.GE.AND P6, PT, R14, RZ, PT ;  /* 0x000000ff0e00720c */ /* 0x000fe20003fc6270 */
[----:B------:R-:W-:Y:S01]  /*1050*/  IMAD.HI.U32 R14, R3, R17, RZ ;  /* 0x00000011030e7227 */ /* 0x000fe200078e00ff */
[----:B------:R-:W-:Y:S02]  /*1060*/  LOP3.LUT R40, R4, 0x18, RZ, 0xfc, !PT ;  /* 0x0000001804287812 */ /* 0x000fe400078efcff */
[----:B------:R-:W-:Y:S01]  /*1070*/  IABS R43, R38 ;  /* 0x00000026002b7213 */ /* 0x000fe20000000000 */
[----:B------:R-:W-:Y:S01]  /*1080*/  IMAD.MOV R14, RZ, RZ, -R14 ;  /* 0x000000ffff0e7224 */ /* 0x000fe200078e0a0e */
[----:B------:R-:W-:Y:S01]  /*1090*/  IABS R45, R40 ;  /* 0x00000028002d7213 */ /* 0x000fe20000000000 */
[--C-:B------:R-:W-:Y:S01]  /*10a0*/  @!P3 IMAD.IADD R9, R9, 0x1, -R2.reuse ;  /* 0x000000010909b824 */ /* 0x100fe200078e0a02 */
[----:B------:R-:W-:Y:S01]  /*10b0*/  ISETP.GE.AND P3, PT, R13, RZ, PT ;  /* 0x000000ff0d00720c */ /* 0x000fe20003f66270 */
[----:B------:R-:W-:Y:S01]  /*10c0*/  IMAD R14, R2, R14, R17 ;  /* 0x0000000e020e7224 */ /* 0x000fe200078e0211 */
[C---:B------:R-:W-:Y:S01]  /*10d0*/  LOP3.LUT R42, R4.reuse, 0x14, RZ, 0xfc, !PT ;  /* 0x00000014042a7812 */ /* 0x040fe200078efcff */
[----:B------:R-:W-:Y:S01]  /*10e0*/  @!P2 IMAD.IADD R11, R11, 0x1, -R2 ;  /* 0x000000010b0ba824 */ /* 0x000fe200078e0a02 */
[----:B------:R-:W-:Y:S01]  /*10f0*/  LOP3.LUT R44, R4, 0x10, RZ, 0xfc, !PT ;  /* 0x00000010042c7812 */ /* 0x000fe200078efcff */
[----:B------:R-:W-:Y:S01]  /*1100*/  IMAD.HI.U32 R13, R3, R15, RZ ;  /* 0x0000000f030d7227 */ /* 0x000fe200078e00ff */
[----:B------:R-:W-:-:S02]  /*1110*/  IABS R47, R42 ;  /* 0x0000002a002f7213 */ /* 0x000fc40000000000 */
[----:B------:R-:W-:Y:S01]  /*1120*/  IABS R57, R4 ;  /* 0x0000000400397213 */ /* 0x000fe20000000000 */
[----:B------:R-:W-:Y:S01]  /*1130*/  @!P5 IMAD.MOV R11, RZ, RZ, -R11 ;  /* 0x000000ffff0bd224 */ /* 0x000fe200078e0a0b */
[----:B------:R-:W-:Y:S01]  /*1140*/  ISETP.GT.U32.AND P5, PT, R2, R14, PT ;  /* 0x0000000e0200720c */ /* 0x000fe20003fa4070 */
[----:B------:R-:W-:Y:S01]  /*1150*/  IMAD.MOV R13, RZ, RZ, -R13 ;  /* 0x000000ffff0d7224 */ /* 0x000fe200078e0a0d */
[----:B------:R-:W-:Y:S01]  /*1160*/  IABS R49, R44 ;  /* 0x0000002c00317213 */ /* 0x000fe20000000000 */
[C---:B------:R-:W-:Y:S01]  /*1170*/  IMAD.HI.U32 R17, R3.reuse, R19, RZ ;  /* 0x0000001303117227 */ /* 0x040fe200078e00ff */
[----:B------:R-:W-:Y:S02]  /*1180*/  LOP3.LUT R46, R4, 0xc, RZ, 0xfc, !PT ;  /* 0x0000000c042e7812 */ /* 0x000fe400078efcff */
[----:B-1----:R-:W-:Y:S01]  /*1190*/  LOP3.LUT R23, R88, 0x7f, RZ, 0xc0, !PT ;  /* 0x0000007f58177812 */ /* 0x002fe200078ec0ff */
[C---:B------:R-:W-:Y:S01]  /*11a0*/  IMAD R13, R2.reuse, R13, R15 ;  /* 0x0000000d020d7224 */ /* 0x040fe200078e020f */
[----:B------:R-:W-:Y:S01]  /*11b0*/  IABS R51, R46 ;  /* 0x0000002e00337213 */ /* 0x000fe20000000000 */
[----:B------:R-:W-:Y:S01]  /*11c0*/  IMAD.MOV R17, RZ, RZ, -R17 ;  /* 0x000000ffff117224 */ /* 0x000fe200078e0a11 */
[----:B------:R-:W-:Y:S01]  /*11d0*/  SHF.R.S32.HI R0, RZ, 0x7, R0 ;  /* 0x00000007ff007819 */ /* 0x000fe20000011400 */
[----:B------:R-:W-:Y:S01]  /*11e0*/  IMAD.HI.U32 R15, R3, R18, RZ ;  /* 0x00000012030f7227 */ /* 0x000fe200078e00ff */
[----:B------:R-:W-:-:S03]  /*11f0*/  ISETP.GT.U32.AND P2, PT, R2, R13, PT ;  /* 0x0000000d0200720c */ /* 0x000fc60003f44070 */
[----:B------:R-:W-:Y:S01]  /*1200*/  @!P0 IMAD.MOV R9, RZ, RZ, -R9 ;  /* 0x000000ffff098224 */ /* 0x000fe200078e0a09 */
[C---:B------:R-:W-:Y:S01]  /*1210*/  ISETP.GT.U32.AND P0, PT, R2.reuse, R12, PT ;  /* 0x0000000c0200720c */ /* 0x040fe20003f04070 */
[----:B------:R-:W-:Y:S01]  /*1220*/  IMAD R17, R2, R17, R19 ;  /* 0x0000001102117224 */ /* 0x000fe200078e0213 */
[----:B------:R-:W-:Y:S01]  /*1230*/  IABS R19, R26 ;  /* 0x0000001a00137213 */ /* 0x000fe20000000000 */
[----:B------:R-:W-:Y:S02]  /*1240*/  @!P5 IMAD.IADD R14, R14, 0x1, -R2 ;  /* 0x000000010e0ed824 */ /* 0x000fe400078e0a02 */
[----:B------:R-:W-:Y:S02]  /*1250*/  IMAD.MOV R15, RZ, RZ, -R15 ;  /* 0x000000ffff0f7224 */ /* 0x000fe400078e0a0f */
[----:B------:R-:W-:Y:S01]  /*1260*/  @!P1 IMAD.MOV R10, RZ, RZ, -R10 ;  /* 0x000000ffff0a9224 */ /* 0x000fe200078e0a0a */
[C---:B------:R-:W-:Y:S01]  /*1270*/  ISETP.GT.U32.AND P5, PT, R2.reuse, R14, PT ;  /* 0x0000000e0200720c */ /* 0x040fe20003fa4070 */
[----:B------:R-:W-:Y:S01]  /*1280*/  IMAD R15, R2, R15, R18 ;  /* 0x0000000f020f7224 */ /* 0x000fe200078e0212 */
[----:B------:R-:W-:Y:S01]  /*1290*/  ISETP.GE.AND P1, PT, R20, RZ, PT ;  /* 0x000000ff1400720c */ /* 0x000fe20003f26270 */
[----:B------:R-:W-:-:S04]  /*12a0*/  IMAD.HI.U32 R18, R3, R19, RZ ;  /* 0x0000001303127227 */ /* 0x000fc800078e00ff */
[----:B------:R-:W-:Y:S02]  /*12b0*/  IMAD.MOV R18, RZ, RZ, -R18 ;  /* 0x000000ffff127224 */ /* 0x000fe400078e0a12 */
[--C-:B------:R-:W-:Y:S02]  /*12c0*/  @!P0 IMAD.IADD R12, R12, 0x1, -R2.reuse ;  /* 0x000000010c0c8824 */ /* 0x100fe400078e0a02 */
[----:B------:R-:W-:Y:S02]  /*12d0*/  IMAD R18, R2, R18, R19 ;  /* 0x0000001202127224 */ /* 0x000fe400078e0213 */
[----:B------:R-:W-:Y:S01]  /*12e0*/  @!P5 IMAD.IADD R14, R14, 0x1, -R2 ;  /* 0x000000010e0ed824 */ /* 0x000fe200078e0a02 */
[C---:B------:R-:W-:Y:S01]  /*12f0*/  ISETP.GT.U32.AND P0, PT, R2.reuse, R12, PT ;  /* 0x0000000c0200720c */ /* 0x040fe20003f04070 */
[----:B------:R-:W-:Y:S01]  /*1300*/  IMAD.HI.U32 R19, R3, R21, RZ ;  /* 0x0000001503137227 */ /* 0x000fe200078e00ff */
[----:B------:R-:W-:-:S03]  /*1310*/  ISETP.GT.U32.AND P5, PT, R2, R18, PT ;  /* 0x000000120200720c */ /* 0x000fc60003fa4070 */
[----:B------:R-:W-:-:S04]  /*1320*/  IMAD.HI.U32 R20, R3, R22, RZ ;  /* 0x0000001603147227 */ /* 0x000fc800078e00ff */
[----:B------:R-:W-:Y:S02]  /*1330*/  IMAD.MOV R19, RZ, RZ, -R19 ;  /* 0x000000ffff137224 */ /* 0x000fe400078e0a13 */
[----:B------:R-:W-:Y:S02]  /*1340*/  IMAD.MOV R27, RZ, RZ, -R20 ;  /* 0x000000ffff1b7224 */ /* 0x000fe400078e0a14 */
[--C-:B------:R-:W-:Y:S01]  /*1350*/  @!P0 IMAD.IADD R12, R12, 0x1, -R2.reuse ;  /* 0x000000010c0c8824 */ /* 0x100fe200078e0a02 */
[----:B------:R-:W-:Y:S01]  /*1360*/  ISETP.GT.U32.AND P0, PT, R2, R15, PT ;  /* 0x0000000f0200720c */ /* 0x000fe20003f04070 */
[----:B------:R-:W-:Y:S02]  /*1370*/  @!P5 IMAD.IADD R18, R18, 0x1, -R2 ;  /* 0x000000011212d824 */ /* 0x000fe400078e0a02 */
[----:B------:R-:W-:Y:S01]  /*1380*/  IMAD R20, R2, R19, R21 ;  /* 0x0000001302147224 */ /* 0x000fe200078e0215 */
[----:B------:R-:W-:Y:S01]  /*1390*/  LOP3.LUT R21, R4, 0x40, RZ, 0xfc, !PT ;  /* 0x0000004004157812 */ /* 0x000fe200078efcff */
[C---:B------:R-:W-:Y:S01]  /*13a0*/  IMAD R19, R2.reuse, R27, R22 ;  /* 0x0000001b02137224 */ /* 0x040fe200078e0216 */
[C---:B------:R-:W-:Y:S01]  /*13b0*/  ISETP.GT.U32.AND P5, PT, R2.reuse, R18, PT ;  /* 0x000000120200720c */ /* 0x040fe20003fa4070 */
[----:B------:R-:W-:Y:S01]  /*13c0*/  @!P4 IMAD.MOV R12, RZ, RZ, -R12 ;  /* 0x000000ffff0cc224 */ /* 0x000fe200078e0a0c */
[----:B------:R-:W-:Y:S01]  /*13d0*/  IABS R27, R21 ;  /* 0x00000015001b7213 */ /* 0x000fe20000000000 */
[----:B------:R-:W-:Y:S01]  /*13e0*/  @!P2 IMAD.IADD R13, R13, 0x1, -R2 ;  /* 0x000000010d0da824 */ /* 0x000fe200078e0a02 */
[----:B------:R-:W-:Y:S01]  /*13f0*/  ISETP.GT.U32.AND P4, PT, R2, R17, PT ;  /* 0x000000110200720c */ /* 0x000fe20003f84070 */
[----:B------:R-:W-:Y:S01]  /*1400*/  @!P6 IMAD.MOV R14, RZ, RZ, -R14 ;  /* 0x000000ffff0ee224 */ /* 0x000fe200078e0a0e */
[----:B------:R-:W-:Y:S01]  /*1410*/  LOP3.LUT R22, R4, 0x3c, RZ, 0xfc, !PT ;  /* 0x0000003c04167812 */ /* 0x000fe200078efcff */
[----:B------:R-:W-:Y:S01]  /*1420*/  @!P0 IMAD.IADD R15, R15, 0x1, -R2 ;  /* 0x000000010f0f8824 */ /* 0x000fe200078e0a02 */
[----:B------:R-:W-:-:S02]  /*1430*/  ISETP.GT.U32.AND P2, PT, R2, R13, PT ;  /* 0x0000000d0200720c */ /* 0x000fc40003f44070 */
[----:B------:R-:W-:Y:S02]  /*1440*/  ISETP.GE.AND P6, PT, R28, RZ, PT ;  /* 0x000000ff1c00720c */ /* 0x000fe40003fc6270 */
[----:B------:R-:W-:Y:S01]  /*1450*/  ISETP.GT.U32.AND P0, PT, R2, R15, PT ;  /* 0x0000000f0200720c */ /* 0x000fe20003f04070 */
[--C-:B------:R-:W-:Y:S01]  /*1460*/  @!P5 IMAD.IADD R18, R18, 0x1, -R2.reuse ;  /* 0x000000011212d824 */ /* 0x100fe200078e0a02 */
[----:B------:R-:W-:Y:S02]  /*1470*/  ISETP.GT.U32.AND P5, PT, R2, R19, PT ;  /* 0x000000130200720c */ /* 0x000fe40003fa4070 */
[----:B------:R-:W-:Y:S01]  /*1480*/  IABS R28, R22 ;  /* 0x00000016001c7213 */ /* 0x000fe20000000000 */
[----:B------:R-:W-:-:S04]  /*1490*/  @!P4 IMAD.IADD R17, R17, 0x1, -R2 ;  /* 0x000000011111c824 */ /* 0x000fc800078e0a02 */
[--C-:B------:R-:W-:Y:S01]  /*14a0*/  @!P2 IMAD.IADD R13, R13, 0x1, -R2.reuse ;  /* 0x000000010d0da824 */ /* 0x100fe200078e0a02 */
[----:B------:R-:W-:Y:S02]  /*14b0*/  ISETP.GT.U32.AND P4, PT, R2, R17, PT ;  /* 0x000000110200720c */ /* 0x000fe40003f84070 */
[----:B------:R-:W-:Y:S01]  /*14c0*/  ISETP.GE.AND P2, PT, R24, RZ, PT ;  /* 0x000000ff1800720c */ /* 0x000fe20003f46270 */
[--C-:B------:R-:W-:Y:S01]  /*14d0*/  @!P0 IMAD.IADD R15, R15, 0x1, -R2.reuse ;  /* 0x000000010f0f8824 */ /* 0x100fe200078e0a02 */
[----:B------:R-:W-:Y:S01]  /*14e0*/  LOP3.LUT R24, R4, 0x38, RZ, 0xfc, !PT ;  /* 0x0000003804187812 */ /* 0x000fe200078efcff */
[----:B------:R-:W-:Y:S01]  /*14f0*/  @!P5 IMAD.IADD R19, R19, 0x1, -R2 ;  /* 0x000000011313d824 */ /* 0x000fe200078e0a02 */
[----:B------:R-:W-:Y:S01]  /*1500*/  ISETP.GE.AND P0, PT, R29, RZ, PT ;  /* 0x000000ff1d00720c */ /* 0x000fe20003f06270 */
[----:B------:R-:W-:Y:S01]  /*1510*/  @!P1 IMAD.MOV R15, RZ, RZ, -R15 ;  /* 0x000000ffff0f9224 */ /* 0x000fe200078e0a0f */
[----:B------:R-:W-:Y:S01]  /*1520*/  ISETP.GE.AND P1, PT, R21, RZ, PT ;  /* 0x000000ff1500720c */ /* 0x000fe20003f26270 */
[----:B------:R-:W-:Y:S01]  /*1530*/  IMAD.HI.U32 R21, R3, R27, RZ ;  /* 0x0000001b03157227 */ /* 0x000fe200078e00ff */
[----:B------:R-:W-:-:S02]  /*1540*/  ISETP.GT.U32.AND P5, PT, R2, R19, PT ;  /* 0x000000130200720c */ /* 0x000fc40003fa4070 */
[----:B------:R-:W-:Y:S01]  /*1550*/  IABS R30, R24 ;  /* 0x00000018001e7213 */ /* 0x000fe20000000000 */
[----:B------:R-:W-:Y:S02]  /*1560*/  IMAD.MOV R21, RZ, RZ, -R21 ;  /* 0x000000ffff157224 */ /* 0x000fe400078e0a15 */
[----:B------:R-:W-:Y:S01]  /*1570*/  @!P3 IMAD.MOV R13, RZ, RZ, -R13 ;  /* 0x000000ffff0db224 */ /* 0x000fe200078e0a0d */
[----:B------:R-:W-:Y:S01]  /*1580*/  ISETP.GE.AND P3, PT, R26, RZ, PT ;  /* 0x000000ff1a00720c */ /* 0x000fe20003f66270 */
[C---:B------:R-:W-:Y:S02]  /*1590*/  IMAD R21, R2.reuse, R21, R27 ;  /* 0x0000001502157224 */ /* 0x040fe400078e021b */
[----:B------:R-:W-:Y:S01]  /*15a0*/  @!P4 IMAD.IADD R17, R17, 0x1, -R2 ;  /* 0x000000011111c824 */ /* 0x000fe200078e0a02 */
[----:B------:R-:W-:Y:S01]  /*15b0*/  ISETP.GT.U32.AND P4, PT, R2, R20, PT ;  /* 0x000000140200720c */ /* 0x000fe20003f84070 */
[----:B------:R-:W-:-:S04]  /*15c0*/  IMAD.HI.U32 R26, R3, R32, RZ ;  /* 0x00000020031a7227 */ /* 0x000fc800078e00ff */
[----:B------:R-:W-:Y:S01]  /*15d0*/  @!P5 IMAD.IADD R19, R19, 0x1, -R2 ;  /* 0x000000011313d824 */ /* 0x000fe200078e0a02 */
[----:B------:R-:W-:Y:S01]  /*15e0*/  ISETP.GT.U32.AND P5, PT, R2, R21, PT ;  /* 0x000000150200720c */ /* 0x000fe20003fa4070 */
[----:B------:R-:W-:Y:S01]  /*15f0*/  @!P2 IMAD.MOV R17, RZ, RZ, -R17 ;  /* 0x000000ffff11a224 */ /* 0x000fe200078e0a11 */
[----:B------:R-:W-:Y:S01]  /*1600*/  ISETP.GE.AND P2, PT, R22, RZ, PT ;  /* 0x000000ff1600720c */ /* 0x000fe20003f46270 */
[----:B------:R-:W-:Y:S01]  /*1610*/  @!P3 IMAD.MOV R18, RZ, RZ, -R18 ;  /* 0x000000ffff12b224 */ /* 0x000fe200078e0a12 */
[----:B------:R-:W-:Y:S01]  /*1620*/  ISETP.GE.AND P3, PT, R24, RZ, PT ;  /* 0x000000ff1800720c */ /* 0x000fe20003f66270 */
[----:B------:R-:W-:-:S04]  /*1630*/  IMAD.HI.U32 R22, R3, R28, RZ ;  /* 0x0000001c03167227 */ /* 0x000fc800078e00ff */
[----:B------:R-:W-:-:S04]  /*1640*/  IMAD.HI.U32 R24, R3, R30, RZ ;  /* 0x0000001e03187227 */ /* 0x000fc800078e00ff */
[----:B------:R-:W-:Y:S02]  /*1650*/  @!P5 IMAD.IADD R21, R21, 0x1, -R2 ;  /* 0x000000011515d824 */ /* 0x000fe400078e0a02 */
[----:B------:R-:W-:Y:S01]  /*1660*/  IMAD.MOV R29, RZ, RZ, -R22 ;  /* 0x000000ffff1d7224 */ /* 0x000fe200078e0a16 */
[----:B------:R-:W-:Y:S01]  /*1670*/  LOP3.LUT R22, R4, 0x30, RZ, 0xfc, !PT ;  /* 0x0000003004167812 */ /* 0x000fe200078efcff */
[----:B------:R-:W-:Y:S01]  /*1680*/  IMAD.MOV R31, RZ, RZ, -R24 ;  /* 0x000000ffff1f7224 */ /* 0x000fe200078e0a18 */
[C---:B------:R-:W-:Y:S01]  /*1690*/  ISETP.GT.U32.AND P5, PT, R2.reuse, R21, PT ;  /* 0x000000150200720c */ /* 0x040fe20003fa4070 */
[----:B------:R-:W-:Y:S01]  /*16a0*/  IMAD R27, R2, R29, R28 ;  /* 0x0000001d021b7224 */ /* 0x000fe200078e021c */
[----:B------:R-:W-:Y:S01]  /*16b0*/  LOP3.LUT R24, R4, 0x2c, RZ, 0xfc, !PT ;  /* 0x0000002c04187812 */ /* 0x000fe200078efcff */
[----:B------:R-:W-:Y:S02]  /*16c0*/  @!P4 IMAD.IADD R20, R20, 0x1, -R2 ;  /* 0x000000011414c824 */ /* 0x000fe400078e0a02 */
[C---:B------:R-:W-:Y:S01]  /*16d0*/  IMAD R29, R2.reuse, R31, R30 ;  /* 0x0000001f021d7224 */ /* 0x040fe200078e021e */
[----:B------:R-:W-:Y:S01]  /*16e0*/  IABS R35, R24 ;  /* 0x0000001800237213 */ /* 0x000fe20000000000 */
[----:B------:R-:W-:Y:S01]  /*16f0*/  IMAD.MOV R33, RZ, RZ, -R26 ;  /* 0x000000ffff217224 */ /* 0x000fe200078e0a1a */
[----:B------:R-:W-:Y:S01]  /*1700*/  ISETP.GT.U32.AND P4, PT, R2, R20, PT ;  /* 0x000000140200720c */ /* 0x000fe20003f84070 */
[----:B------:R-:W-:Y:S01]  /*1710*/  @!P0 IMAD.MOV R19, RZ, RZ, -R19 ;  /* 0x000000ffff138224 */ /* 0x000fe200078e0a13 */
[----:B------:R-:W-:Y:S01]  /*1720*/  ISETP.GE.AND P0, PT, R24, RZ, PT ;  /* 0x000000ff1800720c */ /* 0x000fe20003f06270 */
[C---:B------:R-:W-:Y:S01]  /*1730*/  IMAD R31, R2.reuse, R33, R32 ;  /* 0x00000021021f7224 */ /* 0x040fe200078e0220 */
[----:B------:R-:W-:Y:S01]  /*1740*/  IABS R33, R22 ;  /* 0x0000001600217213 */ /* 0x000fe20000000000 */
[----:B------:R-:W-:Y:S01]  /*1750*/  @!P5 IMAD.IADD R21, R21, 0x1, -R2 ;  /* 0x000000011515d824 */ /* 0x000fe200078e0a02 */
[----:B------:R-:W-:Y:S01]  /*1760*/  ISETP.GT.U32.AND P5, PT, R2, R27, PT ;  /* 0x0000001b0200720c */ /* 0x000fe20003fa4070 */
[----:B------:R-:W-:Y:S01]  /*1770*/  IMAD.HI.U32 R24, R3, R35, RZ ;  /* 0x0000002303187227 */ /* 0x000fe200078e00ff */
[----:B------:R-:W-:-:S03]  /*1780*/  LOP3.LUT R32, R4, 0x28, RZ, 0xfc, !PT ;  /* 0x0000002804207812 */ /* 0x000fc600078efcff */
[----:B------:R-:W-:Y:S01]  /*1790*/  @!P1 IMAD.MOV R21, RZ, RZ, -R21 ;  /* 0x000000ffff159224 */ /* 0x000fe200078e0a15 */
[----:B------:R-:W-:Y:S01]  /*17a0*/  ISETP.GT.U32.AND P1, PT, R2, R29, PT ;  /* 0x0000001d0200720c */ /* 0x000fe20003f24070 */
[----:B------:R-:W-:Y:S01]  /*17b0*/  @!P4 IMAD.IADD R20, R20, 0x1, -R2 ;  /* 0x000000011414c824 */ /* 0x000fe200078e0a02 */
[----:B------:R-:W-:Y:S01]  /*17c0*/  ISETP.GE.AND P4, PT, R34, RZ, PT ;  /* 0x000000ff2200720c */ /* 0x000fe20003f86270 */
[----:B------:R-:W-:Y:S01]  /*17d0*/  IMAD.MOV R28, RZ, RZ, -R24 ;  /* 0x000000ffff1c7224 */ /* 0x000fe200078e0a18 */
[----:B------:R-:W-:Y:S01]  /*17e0*/  IABS R37, R32 ;  /* 0x0000002000257213 */ /* 0x000fe20000000000 */
[----:B------:R-:W-:Y:S01]  /*17f0*/  @!P6 IMAD.MOV R20, RZ, RZ, -R20 ;  /* 0x000000ffff14e224 */ /* 0x000fe200078e0a14 */
[----:B------:R-:W-:Y:S01]  /*1800*/  ISETP.GE.AND P6, PT, R22, RZ, PT ;  /* 0x000000ff1600720c */ /* 0x000fe20003fc6270 */
[----:B------:R-:W-:Y:S01]  /*1810*/  @!P5 IMAD.IADD R27, R27, 0x1, -R2 ;  /* 0x000000011b1bd824 */ /* 0x000fe200078e0a02 */
[----:B------:R-:W-:Y:S01]  /*1820*/  LOP3.LUT R34, R4, 0x24, RZ, 0xfc, !PT ;  /* 0x0000002404227812 */ /* 0x000fe200078efcff */
[----:B------:R-:W-:-:S03]  /*1830*/  IMAD.HI.U32 R22, R3, R33, RZ ;  /* 0x0000002103167227 */ /* 0x000fc600078e00ff */
[C---:B------:R-:W-:Y:S01]  /*1840*/  ISETP.GT.U32.AND P5, PT, R2.reuse, R27, PT ;  /* 0x0000001b0200720c */ /* 0x040fe20003fa4070 */
[----:B------:R-:W-:Y:S01]  /*1850*/  @!P1 IMAD.IADD R29, R29, 0x1, -R2 ;  /* 0x000000011d1d9824 */ /* 0x000fe200078e0a02 */
[----:B------:R-:W-:Y:S01]  /*1860*/  IABS R39, R34 ;  /* 0x0000002200277213 */ /* 0x000fe20000000000 */
[----:B------:R-:W-:Y:S02]  /*1870*/  IMAD.MOV R26, RZ, RZ, -R22 ;  /* 0x000000ffff1a7224 */ /* 0x000fe400078e0a16 */
[----:B------:R-:W-:Y:S01]  /*1880*/  IMAD.HI.U32 R22, R3, R37, RZ ;  /* 0x0000002503167227 */ /* 0x000fe200078e00ff */
[----:B------:R-:W-:-:S03]  /*1890*/  ISETP.GT.U32.AND P1, PT, R2, R29, PT ;  /* 0x0000001d0200720c */ /* 0x000fc60003f24070 */
[C---:B------:R-:W-:Y:S02]  /*18a0*/  IMAD R33, R2.reuse, R26, R33 ;  /* 0x0000001a02217224 */ /* 0x040fe400078e0221 */
[----:B------:R-:W-:Y:S02]  /*18b0*/  IMAD.MOV R22, RZ, RZ, -R22 ;  /* 0x000000ffff167224 */ /* 0x000fe400078e0a16 */
[----:B------:R-:W-:Y:S01]  /*18c0*/  @!P5 IMAD.IADD R27, R27, 0x1, -R2 ;  /* 0x000000011b1bd824 */ /* 0x000fe200078e0a02 */
[C---:B------:R-:W-:Y:S01]  /*18d0*/  ISETP.GT.U32.AND P5, PT, R2.reuse, R31, PT ;  /* 0x0000001f0200720c */ /* 0x040fe20003fa4070 */
[----:B------:R-:W-:Y:S02]  /*18e0*/  IMAD R35, R2, R28, R35 ;  /* 0x0000001c02237224 */ /* 0x000fe400078e0223 */
[----:B------:R-:W-:-:S04]  /*18f0*/  IMAD.HI.U32 R24, R3, R39, RZ ;  /* 0x0000002703187227 */ /* 0x000fc800078e00ff */
[--C-:B------:R-:W-:Y:S01]  /*1900*/  @!P1 IMAD.IADD R29, R29, 0x1, -R2.reuse ;  /* 0x000000011d1d9824 */ /* 0x100fe200078e0a02 */
[C---:B------:R-:W-:Y:S01]  /*1910*/  ISETP.GT.U32.AND P1, PT, R2.reuse, R33, PT ;  /* 0x000000210200720c */ /* 0x040fe20003f24070 */
[C---:B------:R-:W-:Y:S02]  /*1920*/  IMAD R37, R2.reuse, R22, R37 ;  /* 0x0000001602257224 */ /* 0x040fe400078e0225 */
[----:B------:R-:W-:Y:S01]  /*1930*/  @!P2 IMAD.MOV R27, RZ, RZ, -R27 ;  /* 0x000000ffff1ba224 */ /* 0x000fe200078e0a1b */
[C---:B------:R-:W-:Y:S01]  /*1940*/  ISETP.GT.U32.AND P2, PT, R2.reuse, R35, PT ;  /* 0x000000230200720c */ /* 0x040fe20003f44070 */
[----:B------:R-:W-:Y:S02]  /*1950*/  @!P5 IMAD.IADD R31, R31, 0x1, -R2 ;  /* 0x000000011f1fd824 */ /* 0x000fe400078e0a02 */
[----:B------:R-:W-:Y:S02]  /*1960*/  IMAD.MOV R24, RZ, RZ, -R24 ;  /* 0x000000ffff187224 */ /* 0x000fe400078e0a18 */
[----:B------:R-:W-:Y:S01]  /*1970*/  IMAD.HI.U32 R26, R3, R41, RZ ;  /* 0x00000029031a7227 */ /* 0x000fe200078e00ff */
[----:B------:R-:W-:-:S03]  /*1980*/  ISETP.GT.U32.AND P5, PT, R2, R31, PT ;  /* 0x0000001f0200720c */ /* 0x000fc60003fa4070 */
[----:B------:R-:W-:Y:S02]  /*1990*/  @!P1 IMAD.IADD R33, R33, 0x1, -R2 ;  /* 0x0000000121219824 */ /* 0x000fe400078e0a02 */
[----:B------:R-:W-:-:S03]  /*19a0*/  IMAD.HI.U32 R22, R3, R43, RZ ;  /* 0x0000002b03167227 */ /* 0x000fc600078e00ff */
[C---:B------:R-:W-:Y:S01]  /*19b0*/  ISETP.GT.U32.AND P1, PT, R2.reuse, R33, PT ;  /* 0x000000210200720c */ /* 0x040fe20003f24070 */
[----:B------:R-:W-:Y:S01]  /*19c0*/  @!P3 IMAD.MOV R29, RZ, RZ, -R29 ;  /* 0x000000ffff1db224 */ /* 0x000fe200078e0a1d */
[C---:B------:R-:W-:Y:S01]  /*19d0*/  ISETP.GT.U32.AND P3, PT, R2.reuse, R37, PT ;  /* 0x000000250200720c */ /* 0x040fe20003f64070 */
[----:B------:R-:W-:Y:S02]  /*19e0*/  IMAD R39, R2, R24, R39 ;  /* 0x0000001802277224 */ /* 0x000fe400078e0227 */
[----:B------:R-:W-:Y:S02]  /*19f0*/  IMAD.MOV R26, RZ, RZ, -R26 ;  /* 0x000000ffff1a7224 */ /* 0x000fe400078e0a1a */
[----:B------:R-:W-:-:S04]  /*1a00*/  IMAD.HI.U32 R24, R3, R45, RZ ;  /* 0x0000002d03187227 */ /* 0x000fc800078e00ff */
[----:B------:R-:W-:Y:S02]  /*1a10*/  IMAD.MOV R22, RZ, RZ, -R22 ;  /* 0x000000ffff167224 */ /* 0x000fe400078e0a16 */
[C---:B------:R-:W-:Y:S02]  /*1a20*/  IMAD R41, R2.reuse, R26, R41 ;  /* 0x0000001a02297224 */ /* 0x040fe400078e0229 */
[----:B------:R-:W-:Y:S02]  /*1a30*/  IMAD.MOV R24, RZ, RZ, -R24 ;  /* 0x000000ffff187224 */ /* 0x000fe400078e0a18 */
[C---:B------:R-:W-:Y:S02]  /*1a40*/  IMAD R43, R2.reuse, R22, R43 ;  /* 0x00000016022b7224 */ /* 0x040fe400078e022b */
[C---:B------:R-:W-:Y:S02]  /*1a50*/  IMAD R45, R2.reuse, R24, R45 ;  /* 0x00000018022d7224 */ /* 0x040fe400078e022d */
[--C-:B------:R-:W-:Y:S01]  /*1a60*/  @!P5 IMAD.IADD R31, R31, 0x1, -R2.reuse ;  /* 0x000000011f1fd824 */ /* 0x100fe200078e0a02 */
[C---:B------:R-:W-:Y:S01]  /*1a70*/  ISETP.GT.U32.AND P5, PT, R2.reuse, R39, PT ;  /* 0x000000270200720c */ /* 0x040fe20003fa4070 */
[--C-:B------:R-:W-:Y:S01]  /*1a80*/  @!P1 IMAD.IADD R33, R33, 0x1, -R2.reuse ;  /* 0x0000000121219824 */ /* 0x100fe200078e0a02 */
[C---:B------:R-:W-:Y:S01]  /*1a90*/  ISETP.GT.U32.AND P1, PT, R2.reuse, R41, PT ;  /* 0x000000290200720c */ /* 0x040fe20003f24070 */
[----:B------:R-:W-:Y:S01]  /*1aa0*/  @!P2 IMAD.IADD R35, R35, 0x1, -R2 ;  /* 0x000000012323a824 */ /* 0x000fe200078e0a02 */
[----:B------:R-:W-:Y:S01]  /*1ab0*/  ISETP.GT.U32.AND P2, PT, R2, R43, PT ;  /* 0x0000002b0200720c */ /* 0x000fe20003f44070 */
[----:B------:R-:W-:-:S04]  /*1ac0*/  IMAD.HI.U32 R26, R3, R47, RZ ;  /* 0x0000002f031a7227 */ /* 0x000fc800078e00ff */
[----:B------:R-:W-:Y:S01]  /*1ad0*/  @!P3 IMAD.IADD R37, R37, 0x1, -R2 ;  /* 0x000000012525b824 */ /* 0x000fe200078e0a02 */
[----:B------:R-:W-:Y:S01]  /*1ae0*/  ISETP.GT.U32.AND P3, PT, R2, R45, PT ;  /* 0x0000002d0200720c */ /* 0x000fe20003f64070 */
[----:B------:R-:W-:Y:S02]  /*1af0*/  IMAD.MOV R26, RZ, RZ, -R26 ;  /* 0x000000ffff1a7224 */ /* 0x000fe400078e0a1a */
[----:B------:R-:W-:-:S04]  /*1b00*/  IMAD.HI.U32 R22, R3, R57, RZ ;  /* 0x0000003903167227 */ /* 0x000fc800078e00ff */
[----:B------:R-:W-:Y:S01]  /*1b10*/  IMAD R47, R2, R26, R47 ;  /* 0x0000001a022f7224 */ /* 0x000fe200078e022f */
[----:B------:R-:W-:Y:S01]  /*1b20*/  LOP3.LUT R26, R4, 0x8, RZ, 0xfc, !PT ;  /* 0x00000008041a7812 */ /* 0x000fe200078efcff */
[----:B------:R-:W-:-:S03]  /*1b30*/  IMAD.HI.U32 R28, R3, R49, RZ ;  /* 0x00000031031c7227 */ /* 0x000fc600078e00ff */
[----:B------:R-:W-:Y:S01]  /*1b40*/  IABS R53, R26 ;  /* 0x0000001a00357213 */ /* 0x000fe20000000000 */
[----:B------:R-:W-:Y:S01]  /*1b50*/  @!P4 IMAD.MOV R31, RZ, RZ, -R31 ;  /* 0x000000ffff1fc224 */ /* 0x000fe200078e0a1f */
[C---:B------:R-:W-:Y:S01]  /*1b60*/  ISETP.GT.U32.AND P4, PT, R2.reuse, R35, PT ;  /* 0x000000230200720c */ /* 0x040fe20003f84070 */
[--C-:B------:R-:W-:Y:S01]  /*1b70*/  @!P5 IMAD.IADD R39, R39, 0x1, -R2.reuse ;  /* 0x000000012727d824 */ /* 0x100fe200078e0a02 */
[C---:B------:R-:W-:Y:S01]  /*1b80*/  ISETP.GT.U32.AND P5, PT, R2.reuse, R37, PT ;  /* 0x000000250200720c */ /* 0x040fe20003fa4070 */
[--C-:B------:R-:W-:Y:S02]  /*1b90*/  @!P1 IMAD.IADD R41, R41, 0x1, -R2.reuse ;  /* 0x0000000129299824 */ /* 0x100fe400078e0a02 */
[----:B------:R-:W-:Y:S01]  /*1ba0*/  @!P2 IMAD.IADD R43, R43, 0x1, -R2 ;  /* 0x000000012b2ba824 */ /* 0x000fe200078e0a02 */
[C---:B------:R-:W-:Y:S01]  /*1bb0*/  ISETP.GT.U32.AND P1, PT, R2.reuse, R39, PT ;  /* 0x000000270200720c */ /* 0x040fe20003f24070 */
[----:B------:R-:W-:Y:S01]  /*1bc0*/  IMAD.MOV R22, RZ, RZ, -R22 ;  /* 0x000000ffff167224 */ /* 0x000fe200078e0a16 */
[----:B------:R-:W-:Y:S01]  /*1bd0*/  ISETP.GT.U32.AND P2, PT, R2, R41, PT ;  /* 0x000000290200720c */ /* 0x000fe20003f44070 */
[----:B------:R-:W-:-:S02]  /*1be0*/  IMAD.MOV R28, RZ, RZ, -R28 ;  /* 0x000000ffff1c7224 */ /* 0x000fc400078e0a1c */
[----:B------:R-:W-:Y:S01]  /*1bf0*/  @!P3 IMAD.IADD R45, R45, 0x1, -R2 ;  /* 0x000000012d2db824 */ /* 0x000fe200078e0a02 */
[C---:B------:R-:W-:Y:S01]  /*1c00*/  ISETP.GT.U32.AND P3, PT, R2.reuse, R43, PT ;  /* 0x0000002b0200720c */ /* 0x040fe20003f64070 */
[----:B------:R-:W-:Y:S02]  /*1c10*/  IMAD R57, R2, R22, R57 ;  /* 0x0000001602397224 */ /* 0x000fe400078e0239 */
[----:B------:R-:W-:-:S04]  /*1c20*/  IMAD.HI.U32 R30, R3, R51, RZ ;  /* 0x00000033031e7227 */ /* 0x000fc800078e00ff */
[----:B------:R-:W-:Y:S01]  /*1c30*/  IMAD R49, R2, R28, R49 ;  /* 0x0000001c02317224 */ /* 0x000fe200078e0231 */
[----:B------:R-:W-:Y:S01]  /*1c40*/  LOP3.LUT R28, R4, 0x4, RZ, 0xfc, !PT ;  /* 0x00000004041c7812 */ /* 0x000fe200078efcff */
[----:B------:R-:W-:-:S03]  /*1c50*/  IMAD.HI.U32 R22, R3, R53, RZ ;  /* 0x0000003503167227 */ /* 0x000fc600078e00ff */
[----:B------:R-:W-:Y:S01]  /*1c60*/  IABS R55, R28 ;  /* 0x0000001c00377213 */ /* 0x000fe20000000000 */
[----:B------:R-:W-:Y:S02]  /*1c70*/  IMAD.MOV R30, RZ, RZ, -R30 ;  /* 0x000000ffff1e7224 */ /* 0x000fe400078e0a1e */
[----:B------:R-:W-:Y:S02]  /*1c80*/  IMAD.MOV R22, RZ, RZ, -R22 ;  /* 0x000000ffff167224 */ /* 0x000fe400078e0a16 */
[--C-:B------:R-:W-:Y:S01]  /*1c90*/  @!P4 IMAD.IADD R35, R35, 0x1, -R2.reuse ;  /* 0x000000012323c824 */ /* 0x100fe200078e0a02 */
[C---:B------:R-:W-:Y:S01]  /*1ca0*/  ISETP.GT.U32.AND P4, PT, R2.reuse, R47, PT ;  /* 0x0000002f0200720c */ /* 0x040fe20003f84070 */
[C---:B------:R-:W-:Y:S02]  /*1cb0*/  IMAD R51, R2.reuse, R30, R51 ;  /* 0x0000001e02337224 */ /* 0x040fe400078e0233 */
[----:B------:R-:W-:Y:S01]  /*1cc0*/  @!P5 IMAD.IADD R37, R37, 0x1, -R2 ;  /* 0x000000012525d824 */ /* 0x000fe200078e0a02 */
[C---:B------:R-:W-:Y:S01]  /*1cd0*/  ISETP.GT.U32.AND P5, PT, R2.reuse, R49, PT ;  /* 0x000000310200720c */ /* 0x040fe20003fa4070 */
[----:B------:R-:W-:Y:S01]  /*1ce0*/  IMAD R53, R2, R22, R53 ;  /* 0x0000001602357224 */ /* 0x000fe200078e0235 */
[----:B------:R-:W-:Y:S01]  /*1cf0*/  LOP3.LUT R22, R88, 0x180, RZ, 0xc0, !PT ;  /* 0x0000018058167812 */ /* 0x000fe200078ec0ff */
[----:B------:R-:W-:-:S03]  /*1d00*/  IMAD.HI.U32 R3, R3, R55, RZ ;  /* 0x0000003703037227 */ /* 0x000fc600078e00ff */
[----:B------:R-:W-:Y:S01]  /*1d10*/  SHF.R.U32.HI R22, RZ, 0x3, R22 ;  /* 0x00000003ff167819 */ /* 0x000fe20000011616 */
[--C-:B------:R-:W-:Y:S01]  /*1d20*/  @!P1 IMAD.IADD R39, R39, 0x1, -R2.reuse ;  /* 0x0000000127279824 */ /* 0x100fe200078e0a02 */
[C---:B------:R-:W-:Y:S01]  /*1d30*/  ISETP.GT.U32.AND P1, PT, R2.reuse, R51, PT ;  /* 0x000000330200720c */ /* 0x040fe20003f24070 */
[--C-:B------:R-:W-:Y:S01]  /*1d40*/  @!P2 IMAD.IADD R41, R41, 0x1, -R2.reuse ;  /* 0x000000012929a824 */ /* 0x100fe200078e0a02 */
[C---:B------:R-:W-:Y:S01]  /*1d50*/  ISETP.GT.U32.AND P2, PT, R2.reuse, R57, PT ;  /* 0x000000390200720c */ /* 0x040fe20003f44070 */
[----:B------:R-:W-:Y:S01]  /*1d60*/  @!P3 IMAD.IADD R43, R43, 0x1, -R2 ;  /* 0x000000012b2bb824 */ /* 0x000fe200078e0a02 */
[C---:B------:R-:W-:Y:S01]  /*1d70*/  ISETP.GT.U32.AND P3, PT, R2.reuse, R53, PT ;  /* 0x000000350200720c */ /* 0x040fe20003f64070 */
[----:B------:R-:W-:Y:S02]  /*1d80*/  IMAD.MOV R3, RZ, RZ, -R3 ;  /* 0x000000ffff037224 */ /* 0x000fe400078e0a03 */
[----:B------:R-:W-:Y:S01]  /*1d90*/  @!P6 IMAD.MOV R33, RZ, RZ, -R33 ;  /* 0x000000ffff21e224 */ /* 0x000fe200078e0a21 */
[C---:B------:R-:W-:Y:S01]  /*1da0*/  ISETP.GT.U32.AND P6, PT, R2.reuse, R45, PT ;  /* 0x0000002d0200720c */ /* 0x040fe20003fc4070 */
[----:B------:R-:W-:-:S02]  /*1db0*/  IMAD R55, R2, R3, R55 ;  /* 0x0000000302377224 */ /* 0x000fc400078e0237 */
[--C-:B------:R-:W-:Y:S01]  /*1dc0*/  @!P4 IMAD.IADD R47, R47, 0x1, -R2.reuse ;  /* 0x000000012f2fc824 */ /* 0x100fe200078e0a02 */
[----:B------:R-:W-:Y:S01]  /*1dd0*/  ISETP.GE.AND P4, PT, R34, RZ, PT ;  /* 0x000000ff2200720c */ /* 0x000fe20003f86270 */
[--C-:B------:R-:W-:Y:S01]  /*1de0*/  @!P5 IMAD.IADD R49, R49, 0x1, -R2.reuse ;  /* 0x000000013131d824 */ /* 0x100fe200078e0a02 */
[C---:B------:R-:W-:Y:S01]  /*1df0*/  ISETP.GT.U32.AND P5, PT, R2.reuse, R55, PT ;  /* 0x000000370200720c */ /* 0x040fe20003fa4070 */
[----:B------:R-:W-:Y:S01]  /*1e00*/  @!P0 IMAD.MOV R35, RZ, RZ, -R35 ;  /* 0x000000ffff238224 */ /* 0x000fe200078e0a23 */
[----:B------:R-:W-:Y:S01]  /*1e10*/  ISETP.GT.U32.AND P0, PT, R2, R47, PT ;  /* 0x0000002f0200720c */ /* 0x000fe20003f04070 */
[--C-:B------:R-:W-:Y:S01]  /*1e20*/  @!P1 IMAD.IADD R51, R51, 0x1, -R2.reuse ;  /* 0x0000000133339824 */ /* 0x100fe200078e0a02 */
[----:B------:R-:W-:Y:S01]  /*1e30*/  ISETP.GE.AND P1, PT, R36, RZ, PT ;  /* 0x000000ff2400720c */ /* 0x000fe20003f26270 */
[--C-:B------:R-:W-:Y:S01]  /*1e40*/  @!P2 IMAD.IADD R57, R57, 0x1, -R2.reuse ;  /* 0x000000013939a824 */ /* 0x100fe200078e0a02 */
[----:B------:R-:W-:Y:S01]  /*1e50*/  ISETP.GE.AND P2, PT, R38, RZ, PT ;  /* 0x000000ff2600720c */ /* 0x000fe20003f46270 */
[--C-:B------:R-:W-:Y:S01]  /*1e60*/  @!P3 IMAD.IADD R53, R53, 0x1, -R2.reuse ;  /* 0x000000013535b824 */ /* 0x100fe200078e0a02 */
[----:B------:R-:W-:Y:S01]  /*1e70*/  ISETP.GE.AND P3, PT, R40, RZ, PT ;  /* 0x000000ff2800720c */ /* 0x000fe20003f66270 */
[----:B------:R-:W-:Y:S01]  /*1e80*/  @!P6 IMAD.IADD R45, R45, 0x1, -R2 ;  /* 0x000000012d2de824 */ /* 0x000fe200078e0a02 */
[----:B------:R-:W-:Y:S01]  /*1e90*/  ISETP.GE.AND P6, PT, R32, RZ, PT ;  /* 0x000000ff2000720c */ /* 0x000fe20003fc6270 */
[----:B------:R-:W-:-:S02]  /*1ea0*/  IMAD.SHL.U32 R3, R88, 0x2, RZ ;  /* 0x0000000258037824 */ /* 0x000fc400078e00ff */
[--C-:B------:R-:W-:Y:S01]  /*1eb0*/  @!P5 IMAD.IADD R55, R55, 0x1, -R2.reuse ;  /* 0x000000013737d824 */ /* 0x100fe200078e0a02 */
[----:B------:R-:W-:Y:S01]  /*1ec0*/  ISETP.GT.U32.AND P5, PT, R2, R49, PT ;  /* 0x000000310200720c */ /* 0x000fe20003fa4070 */
[--C-:B------:R-:W-:Y:S01]  /*1ed0*/  @!P0 IMAD.IADD R47, R47, 0x1, -R2.reuse ;  /* 0x000000012f2f8824 */ /* 0x100fe200078e0a02 */
[----:B------:R-:W-:Y:S01]  /*1ee0*/  ISETP.GE.AND P0, PT, R42, RZ, PT ;  /* 0x000000ff2a00720c */ /* 0x000fe20003f06270 */
[----:B------:R-:W-:Y:S01]  /*1ef0*/  @!P4 IMAD.MOV R39, RZ, RZ, -R39 ;  /* 0x000000ffff27c224 */ /* 0x000fe200078e0a27 */
[C---:B------:R-:W-:Y:S01]  /*1f00*/  ISETP.GT.U32.AND P4, PT, R2.reuse, R51, PT ;  /* 0x000000330200720c */ /* 0x040fe20003f84070 */
[----:B------:R-:W-:Y:S01]  /*1f10*/  @!P1 IMAD.MOV R41, RZ, RZ, -R41 ;  /* 0x000000ffff299224 */ /* 0x000fe200078e0a29 */
[----:B------:R-:W-:Y:S01]  /*1f20*/  LOP3.LUT R24, R3, 0x7e, RZ, 0xc0, !PT ;  /* 0x0000007e03187812 */ /* 0x000fe200078ec0ff */
[----:B------:R-:W-:Y:S01]  /*1f30*/  @!P2 IMAD.MOV R43, RZ, RZ, -R43 ;  /* 0x000000ffff2ba224 */ /* 0x000fe200078e0a2b */
[C---:B------:R-:W-:Y:S01]  /*1f40*/  ISETP.GT.U32.AND P1, PT, R2.reuse, R57, PT ;  /* 0x000000390200720c */ /* 0x040fe20003f24070 */
[----:B------:R-:W-:Y:S01]  /*1f50*/  @!P3 IMAD.MOV R45, RZ, RZ, -R45 ;  /* 0x000000ffff2db224 */ /* 0x000fe200078e0a2d */
[C---:B------:R-:W-:Y:S01]  /*1f60*/  ISETP.GT.U32.AND P2, PT, R2.reuse, R53, PT ;  /* 0x000000350200720c */ /* 0x040fe20003f44070 */
[----:B------:R-:W-:Y:S01]  /*1f70*/  @!P6 IMAD.MOV R37, RZ, RZ, -R37 ;  /* 0x000000ffff25e224 */ /* 0x000fe200078e0a25 */
[----:B------:R-:W-:Y:S01]  /*1f80*/  ISETP.GT.U32.AND P3, PT, R2, R55, PT ;  /* 0x000000370200720c */ /* 0x000fe20003f64070 */
[----:B------:R-:W-:Y:S01]  /*1f90*/  @!P5 IMAD.IADD R49, R49, 0x1, -R2 ;  /* 0x000000013131d824 */ /* 0x000fe200078e0a02 */
[----:B------:R-:W-:Y:S01]  /*1fa0*/  LOP3.LUT R59, R24, 0x180, R88, 0xf8, !PT ;  /* 0x00000180183b7812 */ /* 0x000fe200078ef858 */
[----:B------:R-:W-:Y:S01]  /*1fb0*/  @!P0 IMAD.MOV R47, RZ, RZ, -R47 ;  /* 0x000000ffff2f8224 */ /* 0x000fe200078e0a2f */
[----:B------:R-:W-:Y:S01]  /*1fc0*/  ISETP.GE.AND P6, PT, R4, RZ, PT ;  /* 0x000000ff0400720c */ /* 0x000fe20003fc6270 */
[--C-:B------:R-:W-:Y:S01]  /*1fd0*/  @!P4 IMAD.IADD R51, R51, 0x1, -R2.reuse ;  /* 0x000000013333c824 */ /* 0x100fe200078e0a02 */
[----:B------:R-:W-:Y:S01]  /*1fe0*/  LOP3.LUT R4, R59, R22, RZ, 0x3c, !PT ;  /* 0x000000163b047212 */ /* 0x000fe200078e3cff */
[----:B------:R-:W-:Y:S01]  /*1ff0*/  IMAD R22, R23, UR13, RZ ;  /* 0x0000000d17167c24 */ /* 0x000fe2000f8e02ff */
[----:B------:R-:W-:Y:S01]  /*2000*/  ISETP.GE.AND P5, PT, R44, RZ, PT ;  /* 0x000000ff2c00720c */ /* 0x000fe20003fa6270 */
[--C-:B------:R-:W-:Y:S01]  /*2010*/  @!P1 IMAD.IADD R57, R57, 0x1, -R2.reuse ;  /* 0x0000000139399824 */ /* 0x100fe200078e0a02 */
[----:B------:R-:W-:Y:S01]  /*2020*/  ISETP.NE.AND P0, PT, R25, RZ, PT ;  /* 0x000000ff1900720c */ /* 0x000fe20003f05270 */
[--C-:B------:R-:W-:Y:S01]  /*2030*/  @!P2 IMAD.IADD R53, R53, 0x1, -R2.reuse ;  /* 0x000000013535a824 */ /* 0x100fe200078e0a02 */
[----:B------:R-:W-:Y:S01]  /*2040*/  LOP3.LUT R24, RZ, R25, RZ, 0x33, !PT ;  /* 0x00000019ff187212 */ /* 0x000fe200078e33ff */
[----:B------:R-:W-:Y:S01]  /*2050*/  @!P3 IMAD.IADD R55, R55, 0x1, -R2 ;  /* 0x000000013737b824 */ /* 0x000fe200078e0a02 */
[----:B------:R-:W-:Y:S01]  /*2060*/  ISETP.GE.AND P4, PT, R46, RZ, PT ;  /* 0x000000ff2e00720c */ /* 0x000fe20003f86270 */
[----:B------:R-:W-:Y:S01]  /*2070*/  USHF.L.U32 UR13, UR13, 0x7, URZ ;  /* 0x000000070d0d7899 */ /* 0x000fe2000800063f */
[----:B------:R-:W-:Y:S01]  /*2080*/  LEA R2, P3, R22, UR4, 0x1 ;  /* 0x0000000416027c11 */ /* 0x000fe2000f8608ff */
[----:B------:R-:W-:Y:S01]  /*2090*/  @!P6 IMAD.MOV R57, RZ, RZ, -R57 ;  /* 0x000000ffff39e224 */ /* 0x000fe200078e0a39 */
[----:B------:R-:W-:Y:S01]  /*20a0*/  SEL R25, R24, R5, !P0 ;  /* 0x0000000518197207 */ /* 0x000fe20004000000 */
[----:B------:R-:W-:Y:S01]  /*20b0*/  ULDC UR4, c[0x0][0x234] ;  /* 0x00008d0000047ab9 */ /* 0x000fe20000000800 */
[----:B------:R-:W-:Y:S01]  /*20c0*/  ISETP.GE.AND P1, PT, R26, RZ, PT ;  /* 0x000000ff1a00720c */ /* 0x000fe20003f26270 */
[----:B------:R-:W-:Y:S01]  /*20d0*/  @!P5 IMAD.MOV R49, RZ, RZ, -R49 ;  /* 0x000000ffff31d224 */ /* 0x000fe200078e0a31 */
[----:B------:R-:W-:Y:S01]  /*20e0*/  ISETP.GE.AND P2, PT, R28, RZ, PT ;  /* 0x000000ff1c00720c */ /* 0x000fe20003f46270 */
[----:B------:R-:W-:Y:S01]  /*20f0*/  IMAD R16, R16, UR4, RZ ;  /* 0x0000000410107c24 */ /* 0x000fe2000f8e02ff */
[----:B------:R-:W-:Y:S01]  /*2100*/  SEL R6, R24, R6, !P0 ;  /* 0x0000000618067207 */ /* 0x000fe20004000000 */
[----:B------:R-:W-:Y:S01]  /*2110*/  UMOV UR4, URZ ;  /* 0x0000003f00047c82 */ /* 0x000fe20008000000 */
[----:B------:R-:W-:Y:S01]  /*2120*/  LEA.HI.X.SX32 R5, R22, UR5, 0x1, P3 ;  /* 0x0000000516057c11 */ /* 0x000fe200098f0eff */
[----:B------:R-:W-:Y:S01]  /*2130*/  ULDC UR5, c[0x0][0x240] ;  /* 0x0000900000057ab9 */ /* 0x000fe20000000800 */
[C---:B------:R-:W-:Y:S01]  /*2140*/  SEL R7, R24.reuse, R7, !P0 ;  /* 0x0000000718077207 */ /* 0x040fe20004000000 */
[----:B------:R-:W-:Y:S01]  /*2150*/  IMAD R25, R25, UR5, RZ ;  /* 0x0000000519197c24 */ /* 0x000fe2000f8e02ff */
[----:B------:R-:W-:Y:S01]  /*2160*/  SEL R8, R24, R8, !P0 ;  /* 0x0000000818087207 */ /* 0x000fe20004000000 */
[----:B------:R-:W-:Y:S01]  /*2170*/  IMAD R6, R6, UR5, RZ ;  /* 0x0000000506067c24 */ /* 0x000fe2000f8e02ff */
[C---:B------:R-:W-:Y:S01]  /*2180*/  SEL R9, R24.reuse, R9, !P0 ;  /* 0x0000000918097207 */ /* 0x040fe20004000000 */
[----:B------:R-:W-:Y:S01]  /*2190*/  @!P4 IMAD.MOV R51, RZ, RZ, -R51 ;  /* 0x000000ffff33c224 */ /* 0x000fe200078e0a33 */
[----:B------:R-:W-:Y:S01]  /*21a0*/  LEA R22, P5, R25, R2, 0x1 ;  /* 0x0000000219167211 */ /* 0x000fe200078a08ff */
[----:B------:R-:W-:Y:S01]  /*21b0*/  IMAD R7, R7, UR5, RZ ;  /* 0x0000000507077c24 */ /* 0x000fe2000f8e02ff */
[----:B------:R-:W-:Y:S01]  /*21c0*/  SEL R10, R24, R10, !P0 ;  /* 0x0000000a180a7207 */ /* 0x000fe20004000000 */
[----:B------:R-:W-:Y:S01]  /*21d0*/  IMAD R8, R8, UR5, RZ ;  /* 0x0000000508087c24 */ /* 0x000fe2000f8e02ff */
[-C--:B------:R-:W-:Y:S01]  /*21e0*/  LEA R23, P4, R6, R2.reuse, 0x1 ;  /* 0x0000000206177211 */ /* 0x080fe200078808ff */
[----:B------:R-:W-:Y:S01]  /*21f0*/  IMAD R9, R9, UR5, RZ ;  /* 0x0000000509097c24 */ /* 0x000fe2000f8e02ff */
[----:B------:R-:W-:Y:S01]  /*2200*/  SEL R11, R24, R11, !P0 ;  /* 0x0000000b180b7207 */ /* 0x000fe20004000000 */
[----:B------:R-:W-:Y:S01]  /*2210*/  @!P1 IMAD.MOV R53, RZ, RZ, -R53 ;  /* 0x000000ffff359224 */ /* 0x000fe200078e0a35 */
[----:B------:R-:W-:Y:S01]  /*2220*/  LEA R26, P3, R7, R2, 0x1 ;  /* 0x00000002071a7211 */ /* 0x000fe200078608ff */
[----:B------:R-:W-:Y:S01]  /*2230*/  @!P2 IMAD.MOV R55, RZ, RZ, -R55 ;  /* 0x000000ffff37a224 */ /* 0x000fe200078e0a37 */
[----:B------:R0:W-:Y:S01]  /*2240*/  STL [R1+0x230], R22 ;  /* 0x0002301601007387 */ /* 0x0001e20000100800 */
[----:B------:R-:W-:Y:S01]  /*2250*/  IMAD R10, R10, UR5, RZ ;  /* 0x000000050a0a7c24 */ /* 0x000fe2000f8e02ff */
[C---:B------:R-:W-:Y:S01]  /*2260*/  SEL R12, R24.reuse, R12, !P0 ;  /* 0x0000000c180c7207 */ /* 0x040fe20004000000 */
[----:B------:R-:W-:Y:S01]  /*2270*/  IMAD R11, R11, UR5, RZ ;  /* 0x000000050b0b7c24 */ /* 0x000fe2000f8e02ff */
[----:B------:R1:W-:Y:S01]  /*2280*/  STL [R1+0x238], R23 ;  /* 0x0002381701007387 */ /* 0x0003e20000100800 */
[----:B------:R-:W-:-:S02]  /*2290*/  SEL R13, R24, R13, !P0 ;  /* 0x0000000d180d7207 */ /* 0x000fc40004000000 */
[----:B------:R-:W-:Y:S02]  /*22a0*/  CS2R R58, SRZ ;  /* 0x00000000003a7805 */ /* 0x000fe4000001ff00 */
[C---:B------:R-:W-:Y:S01]  /*22b0*/  SEL R14, R24.reuse, R14, !P0 ;  /* 0x0000000e180e7207 */ /* 0x040fe20004000000 */
[----:B------:R2:W-:Y:S01]  /*22c0*/  STL [R1+0x240], R26 ;  /* 0x0002401a01007387 */ /* 0x0005e20000100800 */
[----:B------:R-:W-:Y:S01]  /*22d0*/  SEL R15, R24, R15, !P0 ;  /* 0x0000000f180f7207 */ /* 0x000fe20004000000 */
[----:B------:R-:W-:Y:S01]  /*22e0*/  IMAD R12, R12, UR5, RZ ;  /* 0x000000050c0c7c24 */ /* 0x000fe2000f8e02ff */
[-C--:B0-----:R-:W-:Y:S01]  /*22f0*/  LEA R22, P2, R8, R2.reuse, 0x1 ;  /* 0x0000000208167211 */ /* 0x081fe200078408ff */
[----:B------:R-:W-:Y:S01]  /*2300*/  IMAD R13, R13, UR5, RZ ;  /* 0x000000050d0d7c24 */ /* 0x000fe2000f8e02ff */
[----:B------:R-:W-:Y:S01]  /*2310*/  SEL R17, R24, R17, !P0 ;  /* 0x0000001118117207 */ /* 0x000fe20004000000 */
[----:B------:R-:W-:Y:S01]  /*2320*/  IMAD R14, R14, UR5, RZ ;  /* 0x000000050e0e7c24 */ /* 0x000fe2000f8e02ff */
[----:B-1----:R-:W-:Y:S01]  /*2330*/  LEA R23, P1, R9, R2, 0x1 ;  /* 0x0000000209177211 */ /* 0x002fe200078208ff */
[----:B------:R0:W-:Y:S01]  /*2340*/  STL [R1+0x248], R22 ;  /* 0x0002481601007387 */ /* 0x0001e20000100800 */
[C---:B------:R-:W-:Y:S01]  /*2350*/  SEL R18, R24.reuse, R18, !P0 ;  /* 0x0000001218127207 */ /* 0x040fe20004000000 */
[----:B------:R-:W-:Y:S01]  /*2360*/  IMAD R15, R15, UR5, RZ ;  /* 0x000000050f0f7c24 */ /* 0x000fe2000f8e02ff */
[C---:B------:R-:W-:Y:S01]  /*2370*/  SEL R20, R24.reuse, R20, !P0 ;  /* 0x0000001418147207 */ /* 0x040fe20004000000 */
[----:B------:R1:W-:Y:S01]  /*2380*/  STL [R1+0x250], R23 ;  /* 0x0002501701007387 */ /* 0x0003e20000100800 */
[C---:B------:R-:W-:Y:S01]  /*2390*/  SEL R19, R24.reuse, R19, !P0 ;  /* 0x0000001318137207 */ /* 0x040fe20004000000 */
[----:B------:R-:W-:Y:S01]  /*23a0*/  IMAD R17, R17, UR5, RZ ;  /* 0x0000000511117c24 */ /* 0x000fe2000f8e02ff */
[----:B------:R-:W-:Y:S01]  /*23b0*/  SEL R21, R24, R21, !P0 ;  /* 0x0000001518157207 */ /* 0x000fe20004000000 */
[----:B------:R-:W-:Y:S01]  /*23c0*/  IMAD R18, R18, UR5, RZ ;  /* 0x0000000512127c24 */ /* 0x000fe2000f8e02ff */
[----:B------:R-:W-:Y:S01]  /*23d0*/  SEL R27, R24, R27, !P0 ;  /* 0x0000001b181b7207 */ /* 0x000fe20004000000 */
[----:B------:R-:W-:Y:S01]  /*23e0*/  IMAD R20, R20, UR5, RZ ;  /* 0x0000000514147c24 */ /* 0x000fe2000f8e02ff */
[C---:B------:R-:W-:Y:S01]  /*23f0*/  SEL R29, R24.reuse, R29, !P0 ;  /* 0x0000001d181d7207 */ /* 0x040fe20004000000 */
        /* <DEDUP_REMOVED lines=27> */
[----:B------:R-:W-:Y:S01]  /*25b0*/  SEL R24, R24, R57, !P0 ;  /* 0x0000003918187207 */ /* 0x000fe20004000000 */
[----:B------:R-:W-:Y:S01]  /*25c0*/  IMAD R51, R51, UR5, RZ ;  /* 0x0000000533337c24 */ /* 0x000fe2000f8e02ff */
[-C--:B--2---:R-:W-:Y:S01]  /*25d0*/  LEA R26, P0, R10, R2.reuse, 0x1 ;  /* 0x000000020a1a7211 */ /* 0x084fe200078008ff */
[----:B------:R-:W-:Y:S01]  /*25e0*/  IMAD R53, R53, UR5, RZ ;  /* 0x0000000535357c24 */ /* 0x000fe2000f8e02ff */
[-C--:B0-----:R-:W-:Y:S01]  /*25f0*/  LEA R22, P6, R11, R2.reuse, 0x1 ;  /* 0x000000020b167211 */ /* 0x081fe200078c08ff */
[----:B------:R-:W-:Y:S01]  /*2600*/  IMAD R55, R55, UR5, RZ ;  /* 0x0000000537377c24 */ /* 0x000fe2000f8e02ff */
[----:B-1----:R-:W-:Y:S01]  /*2610*/  LEA.HI.X.SX32 R23, R25, R5, 0x1, P5 ;  /* 0x0000000519177211 */ /* 0x002fe200028f0eff */
[----:B------:R-:W-:Y:S01]  /*2620*/  STL [R1+0x258], R26 ;  /* 0x0002581a01007387 */ /* 0x000fe20000100800 */
[----:B------:R-:W-:Y:S01]  /*2630*/  LEA R25, P5, R12, R2, 0x1 ;  /* 0x000000020c197211 */ /* 0x000fe200078a08ff */
[----:B------:R-:W-:Y:S01]  /*2640*/  IMAD R24, R24, UR5, RZ ;  /* 0x0000000518187c24 */ /* 0x000fe2000f8e02ff */
[----:B------:R-:W-:Y:S01]  /*2650*/  UIADD3 UR5, UR12, 0x20000, URZ ;  /* 0x000200000c057890 */ /* 0x000fe2000fffe03f */
[----:B------:R0:W-:Y:S01]  /*2660*/  STL [R1+0x260], R22 ;  /* 0x0002601601007387 */ /* 0x0001e20000100800 */
[----:B------:R-:W-:Y:S01]  /*2670*/  CS2R R56, SRZ ;  /* 0x0000000000387805 */ /* 0x000fe2000001ff00 */
[----:B------:R-:W-:-:S02]  /*2680*/  USHF.L.U32 UR41, UR13, 0x1, URZ ;  /* 0x000000010d297899 */ /* 0x000fc4000800063f */
[----:B------:R1:W-:Y:S01]  /*2690*/  STL [R1+0x22c], R23 ;  /* 0x00022c1701007387 */ /* 0x0003e20000100800 */
[----:B------:R-:W-:-:S03]  /*26a0*/  USHF.R.U32.HI UR5, URZ, 0x4, UR5 ;  /* 0x000000043f057899 */ /* 0x000fc60008011605 */
[----:B------:R-:W-:Y:S01]  /*26b0*/  STL [R1+0x268], R25 ;  /* 0x0002681901007387 */ /* 0x000fe20000100800 */
[----:B------:R-:W-:Y:S01]  /*26c0*/  USGXT.U32 UR10, UR5, 0xe ;  /* 0x0000000e050a789a */ /* 0x000fe20008000000 */
[-C--:B0-----:R-:W-:Y:S02]  /*26d0*/  LEA.HI.X.SX32 R22, R6, R5.reuse, 0x1, P4 ;  /* 0x0000000506167211 */ /* 0x081fe400020f0eff */
[-C--:B------:R-:W-:Y:S02]  /*26e0*/  LEA.HI.X.SX32 R6, R7, R5.reuse, 0x1, P3 ;  /* 0x0000000507067211 */ /* 0x080fe400018f0eff */
[-C--:B-1----:R-:W-:Y:S01]  /*26f0*/  LEA R23, P4, R13, R2.reuse, 0x1 ;  /* 0x000000020d177211 */ /* 0x082fe200078808ff */
[----:B------:R0:W-:Y:S01]  /*2700*/  STL [R1+0x234], R22 ;  /* 0x0002341601007387 */ /* 0x0001e20000100800 */
[-C--:B------:R-:W-:Y:S02]  /*2710*/  LEA.HI.X.SX32 R7, R8, R5.reuse, 0x1, P2 ;  /* 0x0000000508077211 */ /* 0x080fe400010f0eff */
[----:B------:R-:W-:Y:S01]  /*2720*/  LEA.HI.X.SX32 R8, R9, R5, 0x1, P1 ;  /* 0x0000000509087211 */ /* 0x000fe200008f0eff */
[----:B------:R1:W-:Y:S04]  /*2730*/  STL [R1+0x270], R23 ;  /* 0x0002701701007387 */ /* 0x0003e80000100800 */
[----:B------:R2:W-:Y:S01]  /*2740*/  STL [R1+0x23c], R6 ;  /* 0x00023c0601007387 */ /* 0x0005e20000100800 */
[----:B0-----:R-:W-:Y:S01]  /*2750*/  LEA R22, P3, R14, R2, 0x1 ;  /* 0x000000020e167211 */ /* 0x001fe200078608ff */
[----:B-1----:R-:W-:-:S04]  /*2760*/  IMAD.SHL.U32 R23, R88, 0x100, RZ ;  /* 0x0000010058177824 */ /* 0x002fc800078e00ff */
[----:B------:R-:W-:Y:S01]  /*2770*/  STL [R1+0x278], R22 ;  /* 0x0002781601007387 */ /* 0x000fe20000100800 */
[----:B--2---:R-:W-:-:S03]  /*2780*/  LEA R6, P2, R15, R2, 0x1 ;  /* 0x000000020f067211 */ /* 0x004fc600078408ff */
[----:B------:R0:W-:Y:S01]  /*2790*/  STL [R1+0x244], R7 ;  /* 0x0002440701007387 */ /* 0x0001e20000100800 */
[----:B------:R-:W-:Y:S02]  /*27a0*/  LOP3.LUT R3, R23, 0x1c07e, R3, 0xc8, !PT ;  /* 0x0001c07e17037812 */ /* 0x000fe400078ec803 */
[----:B------:R-:W-:Y:S01]  /*27b0*/  LOP3.LUT R4, R4, 0x4000, R23, 0xf8, !PT ;  /* 0x0000400004047812 */ /* 0x000fe200078ef817 */
[----:B------:R1:W-:Y:S04]  /*27c0*/  STL [R1+0x280], R6 ;  /* 0x0002800601007387 */ /* 0x0003e80000100800 */
[----:B------:R2:W-:Y:S01]  /*27d0*/  STL [R1+0x24c], R8 ;  /* 0x00024c0801007387 */ /* 0x0005e20000100800 */
[----:B0-----:R-:W-:Y:S02]  /*27e0*/  LEA R7, P1, R17, R2, 0x1 ;  /* 0x0000000211077211 */ /* 0x001fe400078208ff */
[----:B-1----:R-:W-:-:S03]  /*27f0*/  LEA.HI.X.SX32 R6, R10, R5, 0x1, P0 ;  /* 0x000000050a067211 */ /* 0x002fc600000f0eff */
[----:B------:R0:W-:Y:S01]  /*2800*/  STL [R1+0x288], R7 ;  /* 0x0002880701007387 */ /* 0x0001e20000100800 */
[----:B--2---:R-:W-:-:S03]  /*2810*/  LEA R8, P0, R18, R2, 0x1 ;  /* 0x0000000212087211 */ /* 0x004fc600078008ff */
[----:B------:R1:W-:Y:S04]  /*2820*/  STL [R1+0x254], R6 ;  /* 0x0002540601007387 */ /* 0x0003e80000100800 */
[----:B------:R2:W-:Y:S01]  /*2830*/  STL [R1+0x290], R8 ;  /* 0x0002900801007387 */ /* 0x0005e20000100800 */
[----:B0-----:R-:W-:Y:S02]  /*2840*/  LEA.HI.X.SX32 R7, R11, R5, 0x1, P6 ;  /* 0x000000050b077211 */ /* 0x001fe400030f0eff */
[----:B-1----:R-:W-:-:S03]  /*2850*/  LEA R6, P6, R20, R2, 0x1 ;  /* 0x0000000214067211 */ /* 0x002fc600078c08ff */
[----:B------:R0:W-:Y:S01]  /*2860*/  STL [R1+0x25c], R7 ;  /* 0x00025c0701007387 */ /* 0x0001e20000100800 */
[----:B--2---:R-:W-:-:S03]  /*2870*/  LEA.HI.X.SX32 R8, R12, R5, 0x1, P5 ;  /* 0x000000050c087211 */ /* 0x004fc600028f0eff */
        /* <DEDUP_REMOVED lines=36> */
[----:B------:R1:W-:Y:S01]  /*2ac0*/  STL [R1+0x2e0], R6 ;  /* 0x0002e00601007387 */ /* 0x0003e20000100800 */
[----:B------:R-:W-:-:S03]  /*2ad0*/  CS2R R26, SRZ ;  /* 0x00000000001a7805 */ /* 0x000fc6000001ff00 */
[----:B------:R2:W-:Y:S01]  /*2ae0*/  STL [R1+0x2ac], R8 ;  /* 0x0002ac0801007387 */ /* 0x0005e20000100800 */
[----:B0-----:R-:W-:Y:S02]  /*2af0*/  LEA R7, P3, R41, R2, 0x1 ;  /* 0x0000000229077211 */ /* 0x001fe400078608ff */
[----:B-1----:R-:W-:-:S03]  /*2b00*/  LEA.HI.X.SX32 R6, R29, R5, 0x1, P2 ;  /* 0x000000051d067211 */ /* 0x002fc600010f0eff */
[----:B------:R0:W-:Y:S01]  /*2b10*/  STL [R1+0x2e8], R7 ;  /* 0x0002e80701007387 */ /* 0x0001e20000100800 */
[----:B------:R-:W-:Y:S02]  /*2b20*/  CS2R R28, SRZ ;  /* 0x00000000001c7805 */ /* 0x000fe4000001ff00 */
[----:B--2---:R-:W-:Y:S01]  /*2b30*/  LEA R8, P2, R43, R2, 0x1 ;  /* 0x000000022b087211 */ /* 0x004fe200078408ff */
[----:B------:R1:W-:Y:S04]  /*2b40*/  STL [R1+0x2b4], R6 ;  /* 0x0002b40601007387 */ /* 0x0003e80000100800 */
[----:B------:R2:W-:Y:S01]  /*2b50*/  STL [R1+0x2f0], R8 ;  /* 0x0002f00801007387 */ /* 0x0005e20000100800 */
[----:B0-----:R-:W-:Y:S02]  /*2b60*/  LEA.HI.X.SX32 R7, R31, R5, 0x1, P1 ;  /* 0x000000051f077211 */ /* 0x001fe400008f0eff */
[----:B------:R-:W-:-:S02]  /*2b70*/  CS2R R30, SRZ ;  /* 0x00000000001e7805 */ /* 0x000fc4000001ff00 */
[----:B-1----:R-:W-:Y:S01]  /*2b80*/  LEA R6, P1, R45, R2, 0x1 ;  /* 0x000000022d067211 */ /* 0x002fe200078208ff */
        /* <DEDUP_REMOVED lines=26> */
[----:B------:R-:W-:Y:S01]  /*2d30*/  STL [R1+0x320], R8 ;  /* 0x0003200801007387 */ /* 0x000fe20000100800 */
[----:B0-----:R-:W-:Y:S02]  /*2d40*/  LEA.HI.X.SX32 R7, R43, R5, 0x1, P2 ;  /* 0x000000052b077211 */ /* 0x001fe400010f0eff */
[----:B------:R-:W-:-:S02]  /*2d50*/  CS2R R42, SRZ ;  /* 0x00000000002a7805 */ /* 0x000fc4000001ff00 */
[----:B-1----:R-:W-:Y:S01]  /*2d60*/  LEA R6, P2, R24, R2, 0x1 ;  /* 0x0000000218067211 */ /* 0x002fe200078408ff */
[----:B------:R0:W-:Y:S01]  /*2d70*/  STL [R1+0x2ec], R7 ;  /* 0x0002ec0701007387 */ /* 0x0001e20000100800 */
[-C--:B------:R-:W-:Y:S02]  /*2d80*/  LEA.HI.X.SX32 R2, R45, R5.reuse, 0x1, P1 ;  /* 0x000000052d027211 */ /* 0x080fe400008f0eff */
[----:B------:R-:W-:Y:S02]  /*2d90*/  CS2R R44, SRZ ;  /* 0x00000000002c7805 */ /* 0x000fe4000001ff00 */
[C---:B------:R-:W-:Y:S01]  /*2da0*/  LEA R17, P1, R16.reuse, UR6, 0x1 ;  /* 0x0000000610117c11 */ /* 0x040fe2000f8208ff */
[----:B------:R1:W-:Y:S01]  /*2db0*/  STL [R1+0x328], R6 ;  /* 0x0003280601007387 */ /* 0x0003e20000100800 */
[----:B------:R-:W-:Y:S02]  /*2dc0*/  UIADD3 UR6, UP0, UR10, 0x2, URZ ;  /* 0x000000020a067890 */ /* 0x000fe4000ff1e03f */
[----:B------:R-:W-:Y:S01]  /*2dd0*/  LEA.HI.X.SX32 R16, R16, UR7, 0x1, P1 ;  /* 0x0000000710107c11 */ /* 0x000fe200088f0eff */
[----:B------:R2:W-:Y:S01]  /*2de0*/  STL [R1+0x2f4], R2 ;  /* 0x0002f40201007387 */ /* 0x0005e20000100800 */
[----:B------:R-:W-:Y:S01]  /*2df0*/  UIADD3.X UR7, UR4, 0x40000040, URZ, UP0, !UPT ;  /* 0x4000004004077890 */ /* 0x000fe200087fe43f */
[-C--:B0-----:R-:W-:Y:S01]  /*2e00*/  LEA.HI.X.SX32 R7, R47, R5.reuse, 0x1, P0 ;  /* 0x000000052f077211 */ /* 0x081fe200000f0eff */
[----:B------:R-:W-:Y:S01]  /*2e10*/  USHF.R.S32.HI UR4, URZ, 0x1f, UR13 ;  /* 0x0000001f3f047899 */ /* 0x000fe2000801140d */
[----:B------:R-:W-:Y:S01]  /*2e20*/  CS2R R46, SRZ ;  /* 0x00000000002e7805 */ /* 0x000fe2000001ff00 */
[----:B------:R-:W-:Y:S01]  /*2e30*/  UIADD3.64 UR38, UR6, 0x2, URZ ;  /* 0x0000000206267897 */ /* 0x000fe2000fffe03f */
[-C--:B-1----:R-:W-:Y:S01]  /*2e40*/  LEA.HI.X.SX32 R6, R49, R5.reuse, 0x1, P6 ;  /* 0x0000000531067211 */ /* 0x082fe200030f0eff */
[----:B------:R0:W-:Y:S01]  /*2e50*/  STL [R1+0x2fc], R7 ;  /* 0x0002fc0701007387 */ /* 0x0001e20000100800 */
[----:B------:R-:W-:Y:S01]  /*2e60*/  CS2R R48, SRZ ;  /* 0x0000000000307805 */ /* 0x000fe2000001ff00 */
[----:B------:R-:W-:Y:S01]  /*2e70*/  USHF.L.U64.HI UR13, UR13, 0x1, UR4 ;  /* 0x000000010d0d7899 */ /* 0x000fe20008010204 */
[----:B--2---:R-:W-:Y:S01]  /*2e80*/  LEA.HI.X.SX32 R2, R51, R5, 0x1, P5 ;  /* 0x0000000533027211 */ /* 0x004fe200028f0eff */
[----:B------:R1:W-:Y:S01]  /*2e90*/  STL [R1+0x304], R6 ;  /* 0x0003040601007387 */ /* 0x0003e20000100800 */
[----:B------:R-:W-:Y:S01]  /*2ea0*/  CS2R R50, SRZ ;  /* 0x0000000000327805 */ /* 0x000fe2000001ff00 */
[----:B------:R-:W-:-:S02]  /*2eb0*/  UIADD3.64 UR34, UR6, 0x4, URZ ;  /* 0x0000000406227897 */ /* 0x000fc4000fffe03f */
[----:B------:R2:W-:Y:S01]  /*2ec0*/  STL [R1+0x30c], R2 ;  /* 0x00030c0201007387 */ /* 0x0005e20000100800 */
[----:B------:R-:W-:Y:S01]  /*2ed0*/  UIADD3.64 UR30, UR6, 0x3fe, URZ ;  /* 0x000003fe061e7897 */ /* 0x000fe2000fffe03f */
[-C--:B0-----:R-:W-:Y:S02]  /*2ee0*/  LEA.HI.X.SX32 R7, R53, R5.reuse, 0x1, P4 ;  /* 0x0000000535077211 */ /* 0x081fe400020f0eff */
[----:B------:R-:W-:Y:S01]  /*2ef0*/  CS2R R52, SRZ ;  /* 0x0000000000347805 */ /* 0x000fe2000001ff00 */
[----:B------:R-:W-:Y:S01]  /*2f00*/  UIADD3.64 UR26, UR6, 0x400, URZ ;  /* 0x00000400061a7897 */ /* 0x000fe2000fffe03f */
[-C--:B-1----:R-:W-:Y:S01]  /*2f10*/  LEA.HI.X.SX32 R6, R55, R5.reuse, 0x1, P3 ;  /* 0x0000000537067211 */ /* 0x082fe200018f0eff */
[----:B------:R-:W-:Y:S01]  /*2f20*/  STL [R1+0x314], R7 ;  /* 0x0003140701007387 */ /* 0x000fe20000100800 */
[----:B------:R-:W-:Y:S01]  /*2f30*/  CS2R R54, SRZ ;  /* 0x0000000000367805 */ /* 0x000fe2000001ff00 */
[----:B------:R-:W-:Y:S01]  /*2f40*/  UIADD3.64 UR22, UR6, 0x402, URZ ;  /* 0x0000040206167897 */ /* 0x000fe2000fffe03f */
[----:B--2---:R-:W-:Y:S01]  /*2f50*/  LEA.HI.X.SX32 R2, R24, R5, 0x1, P2 ;  /* 0x0000000518027211 */ /* 0x004fe200010f0eff */
[----:B------:R-:W-:Y:S01]  /*2f60*/  STL [R1+0x31c], R6 ;  /* 0x00031c0601007387 */ /* 0x000fe20000100800 */
[----:B------:R-:W-:-:S03]  /*2f70*/  CS2R R24, SRZ ;  /* 0x0000000000187805 */ /* 0x000fc6000001ff00 */
[----:B------:R0:W-:Y:S04]  /*2f80*/  STL [R1+0x324], R2 ;  /* 0x0003240201007387 */ /* 0x0001e80000100800 */
[----:B------:R-:W-:Y:S04]  /*2f90*/  STL [R1+0x14c], RZ ;  /* 0x00014cff01007387 */ /* 0x000fe80000100800 */
[----:B------:R-:W-:Y:S01]  /*2fa0*/  STL [R1], RZ ;  /* 0x000000ff01007387 */ /* 0x000fe20000100800 */
[----:B0-----:R-:W0:Y:S03]  /*2fb0*/  LDC R2, c[0x0][0x238] ;  /* 0x00008e00ff027b82 */ /* 0x001e260000000800 */
[----:B------:R-:W-:Y:S04]  /*2fc0*/  STL [R1+0x4], RZ ;  /* 0x000004ff01007387 */ /* 0x000fe80000100800 */
[----:B------:R1:W-:Y:S04]  /*2fd0*/  STL [R1+0x754], R23 ;  /* 0x0007541701007387 */ /* 0x0003e80000100800 */
[----:B------:R-:W-:Y:S04]  /*2fe0*/  STL [R1+0x8], RZ ;  /* 0x000008ff01007387 */ /* 0x000fe80000100800 */
[----:B------:R-:W-:Y:S04]  /*2ff0*/  STL [R1+0xc], RZ ;  /* 0x00000cff01007387 */ /* 0x000fe80000100800 */
[----:B------:R-:W-:Y:S04]  /*3000*/  STL [R1+0x10], RZ ;  /* 0x000010ff01007387 */ /* 0x000fe80000100800 */
[----:B------:R-:W-:Y:S01]  /*3010*/  STL [R1+0x14], RZ ;  /* 0x000014ff01007387 */ /* 0x000fe20000100800 */
[----:B0-----:R-:W-:-:S03]  /*3020*/  IMAD R111, R2, 0xfe, RZ ;  /* 0x000000fe026f7824 */ /* 0x001fc600078e02ff */
[----:B------:R-:W-:Y:S01]  /*3030*/  STL [R1+0x18], RZ ;  /* 0x000018ff01007387 */ /* 0x000fe20000100800 */
[C---:B------:R-:W-:Y:S02]  /*3040*/  IMAD.SHL.U32 R13, R2.reuse, 0x80, RZ ;  /* 0x00000080020d7824 */ /* 0x040fe400078e00ff */
[C---:B------:R-:W-:Y:S01]  /*3050*/  IMAD R112, R2.reuse, 0xfa, RZ ;  /* 0x000000fa02707824 */ /* 0x040fe200078e02ff */
[----:B------:R-:W-:Y:S01]  /*3060*/  STL [R1+0x1c], RZ ;  /* 0x00001cff01007387 */ /* 0x000fe20000100800 */
[C---:B------:R-:W-:Y:S01]  /*3070*/  IMAD R114, R2.reuse, 0xf6, RZ ;  /* 0x000000f602727824 */ /* 0x040fe200078e02ff */
[----:B------:R-:W-:Y:S01]  /*3080*/  SHF.R.S32.HI R5, RZ, 0x1f, R13 ;  /* 0x0000001fff057819 */ /* 0x000fe2000001140d */
[C---:B------:R-:W-:Y:S01]  /*3090*/  IMAD R115, R2.reuse, 0xf2, RZ ;  /* 0x000000f202737824 */ /* 0x040fe200078e02ff */
[----:B------:R-:W-:Y:S01]  /*30a0*/  STL [R1+0x20], RZ ;  /* 0x000020ff01007387 */ /* 0x000fe20000100800 */
[C---:B------:R-:W-:Y:S02]  /*30b0*/  IMAD R116, R2.reuse, 0xee, RZ ;  /* 0x000000ee02747824 */ /* 0x040fe400078e02ff */
[C---:B------:R-:W-:Y:S01]  /*30c0*/  IMAD R117, R2.reuse, 0xea, RZ ;  /* 0x000000ea02757824 */ /* 0x040fe200078e02ff */
[----:B------:R-:W-:Y:S01]  /*30d0*/  STL [R1+0x24], RZ ;  /* 0x000024ff01007387 */ /* 0x000fe20000100800 */
[----:B------:R-:W-:-:S02]  /*30e0*/  IMAD R118, R2, 0xe6, RZ ;  /* 0x000000e602767824 */ /* 0x000fc400078e02ff */
[C---:B------:R-:W-:Y:S01]  /*30f0*/  IMAD R119, R2.reuse, 0x7f, RZ ;  /* 0x0000007f02777824 */ /* 0x040fe200078e02ff */
[----:B------:R-:W-:Y:S01]  /*3100*/  STL [R1+0x28], RZ ;  /* 0x000028ff01007387 */ /* 0x000fe20000100800 */
[C---:B------:R-:W-:Y:S02]  /*3110*/  IMAD R120, R2.reuse, 0xe2, RZ ;  /* 0x000000e202787824 */ /* 0x040fe400078e02ff */
        /* <DEDUP_REMOVED lines=93> */
[----:B------:R-:W-:Y:S01]  /*36f0*/  IMAD.SHL.U32 R113, R2, 0x2, RZ ;  /* 0x0000000202717824 */ /* 0x000fe200078e00ff */
[----:B------:R-:W-:Y:S04]  /*3700*/  STL [R1+0xa8], RZ ;  /* 0x0000a8ff01007387 */ /* 0x000fe80000100800 */
        /* <DEDUP_REMOVED lines=14> */
[----:B------:R-:W-:Y:S01]  /*37f0*/  STL [R1+0xe4], RZ ;  /* 0x0000e4ff01007387 */ /* 0x000fe20000100800 */
[----:B------:R-:W-:-:S03]  /*3800*/  IADD3 R111, P2, R111, R17, RZ ;  /* 0x000000116f6f7210 */ /* 0x000fc60007f5e0ff */
[----:B------:R-:W-:Y:S01]  /*3810*/  STL [R1+0xe8], RZ ;  /* 0x0000e8ff01007387 */ /* 0x000fe20000100800 */
[----:B------:R-:W-:-:S03]  /*3820*/  IADD3 R112, P4, R112, R17, RZ ;  /* 0x0000001170707210 */ /* 0x000fc60007f9e0ff */
[----:B------:R-:W-:Y:S04]  /*3830*/  STL [R1+0xec], RZ ;  /* 0x0000ecff01007387 */ /* 0x000fe80000100800 */
[----:B------:R-:W-:Y:S04]  /*3840*/  STL [R1+0xf0], RZ ;  /* 0x0000f0ff01007387 */ /* 0x000fe80000100800 */
[----:B------:R-:W-:Y:S04]  /*3850*/  STL [R1+0xf4], RZ ;  /* 0x0000f4ff01007387 */ /* 0x000fe80000100800 */
[----:B------:R-:W-:Y:S04]  /*3860*/  STL [R1+0xf8], RZ ;  /* 0x0000f8ff01007387 */ /* 0x000fe80000100800 */
[----:B------:R-:W-:Y:S04]  /*3870*/  STL [R1+0xfc], RZ ;  /* 0x0000fcff01007387 */ /* 0x000fe80000100800 */
[----:B------:R0:W-:Y:S04]  /*3880*/  STL [R1+0x74c], R0 ;  /* 0x00074c0001007387 */ /* 0x0001e80000100800 */
[----:B-1----:R1:W5:Y:S04]  /*3890*/  LDL.LU R23, [R1+0x758] ;  /* 0x0007580001177983 */ /* 0x0023680000300800 */
[----:B------:R2:W-:Y:S01]  /*38a0*/  STL [R1+0x330], R111 ;  /* 0x0003306f01007387 */ /* 0x0005e20000100800 */
[C---:B0-----:R-:W-:Y:S01]  /*38b0*/  SHF.L.U64.HI R0, R13.reuse, 0x1, R5 ;  /* 0x000000010d007819 */ /* 0x041fe20000010205 */
[----:B------:R-:W-:Y:S01]  /*38c0*/  IMAD.SHL.U32 R13, R13, 0x2, RZ ;  /* 0x000000020d0d7824 */ /* 0x000fe200078e00ff */
[-C--:B------:R-:W-:Y:S01]  /*38d0*/  IADD3 R5, P5, R114, R17.reuse, RZ ;  /* 0x0000001172057210 */ /* 0x080fe20007fbe0ff */
[----:B------:R0:W-:Y:S01]  /*38e0*/  STL [R1+0x340], R112 ;  /* 0x0003407001007387 */ /* 0x0001e20000100800 */
[----:B--2---:R-:W-:-:S03]  /*38f0*/  IADD3 R111, P6, R115, R17, RZ ;  /* 0x00000011736f7210 */ /* 0x004fc60007fde0ff */
[----:B------:R2:W-:Y:S01]  /*3900*/  STL [R1+0x350], R5 ;  /* 0x0003500501007387 */ /* 0x0005e20000100800 */
[----:B0-----:R-:W-:-:S03]  /*3910*/  IADD3 R112, P0, R116, R17, RZ ;  /* 0x0000001174707210 */ /* 0x001fc60007f1e0ff */
[----:B------:R0:W-:Y:S04]  /*3920*/  STL [R1+0x360], R111 ;  /* 0x0003606f01007387 */ /* 0x0001e80000100800 */
[----:B------:R3:W-:Y:S01]  /*3930*/  STL [R1+0x370], R112 ;  /* 0x0003707001007387 */ /* 0x0007e20000100800 */
[-C--:B--2---:R-:W-:Y:S02]  /*3940*/  IADD3 R5, P3, R117, R17.reuse, RZ ;  /* 0x0000001175057210 */ /* 0x084fe40007f7e0ff */
[----:B0-----:R-:W-:-:S03]  /*3950*/  IADD3 R111, P1, R118, R17, RZ ;  /* 0x00000011766f7210 */ /* 0x001fc60007f3e0ff */
[----:B------:R0:W-:Y:S01]  /*3960*/  STL [R1+0x380], R5 ;  /* 0x0003800501007387 */ /* 0x0001e20000100800 */
[----:B---3--:R-:W-:-:S03]  /*3970*/  LEA.HI.X.SX32 R112, R119, R16, 0x1, P2 ;  /* 0x0000001077707211 */ /* 0x008fc600010f0eff */
[----:B------:R2:W-:Y:S04]  /*3980*/  STL [R1+0x390], R111 ;  /* 0x0003906f01007387 */ /* 0x0005e80000100800 */
[----:B------:R3:W-:Y:S01]  /*3990*/  STL [R1+0x32c], R112 ;  /* 0x00032c7001007387 */ /* 0x0007e20000100800 */
[----:B0-----:R-:W-:Y:S02]  /*39a0*/  IADD3 R5, P2, R120, R17, RZ ;  /* 0x0000001178057210 */ /* 0x001fe40007f5e0ff */
[----:B--2---:R-:W-:-:S03]  /*39b0*/  LEA.HI.X.SX32 R111, R121, R16, 0x1, P4 ;  /* 0x00000010796f7211 */ /* 0x004fc600020f0eff */
[----:B------:R0:W-:Y:S01]  /*39c0*/  STL [R1+0x3a0], R5 ;  /* 0x0003a00501007387 */ /* 0x0001e20000100800 */
[----:B---3--:R-:W-:-:S03]  /*39d0*/  IADD3 R112, P4, R122, R17, RZ ;  /* 0x000000117a707210 */ /* 0x008fc60007f9e0ff */
[----:B------:R2:W-:Y:S04]  /*39e0*/  STL [R1+0x33c], R111 ;  /* 0x00033c6f01007387 */ /* 0x0005e80000100800 */
[----:B------:R3:W-:Y:S01]  /*39f0*/  STL [R1+0x3b0], R112 ;  /* 0x0003b07001007387 */ /* 0x0007e20000100800 */
[-C--:B0-----:R-:W-:Y:S02]  /*3a00*/  LEA.HI.X.SX32 R5, R123, R16.reuse, 0x1, P5 ;  /* 0x000000107b057211 */ /* 0x081fe400028f0eff */
[----:B------:R-:W-:Y:S01]  /*3a10*/  IADD3 R114, P5, R124, R17, RZ ;  /* 0x000000117c727210 */ /* 0x000fe20007fbe0ff */
[----:B--2---:R-:W-:Y:S02]  /*3a20*/  IMAD R111, R2, 0xd6, RZ ;  /* 0x000000d6026f7824 */ /* 0x004fe400078e02ff */
[----:B------:R0:W-:Y:S01]  /*3a30*/  STL [R1+0x34c], R5 ;  /* 0x00034c0501007387 */ /* 0x0001e20000100800 */
[----:B---3--:R-:W-:-:S03]  /*3a40*/  LEA.HI.X.SX32 R112, R125, R16, 0x1, P6 ;  /* 0x000000107d707211 */ /* 0x008fc600030f0eff */
[----:B------:R2:W-:Y:S04]  /*3a50*/  STL [R1+0x3cc], R114 ;  /* 0x0003cc7201007387 */ /* 0x0005e80000100800 */
[----:B------:R3:W-:Y:S01]  /*3a60*/  STL [R1+0x35c], R112 ;  /* 0x00035c7001007387 */ /* 0x0007e20000100800 */
[C---:B0-----:R-:W-:Y:S01]  /*3a70*/  IMAD R5, R2.reuse, 0x77, RZ ;  /* 0x0000007702057824 */ /* 0x041fe200078e02ff */
[----:B--2---:R-:W-:Y:S01]  /*3a80*/  IADD3 R114, P6, R111, R17, RZ ;  /* 0x000000116f727210 */ /* 0x004fe20007fde0ff */
[C---:B------:R-:W-:Y:S02]  /*3a90*/  IMAD R111, R2.reuse, 0x75, RZ ;  /* 0x00000075026f7824 */ /* 0x040fe400078e02ff */
[C---:B---3--:R-:W-:Y:S02]  /*3aa0*/  IMAD R112, R2.reuse, 0xd2, RZ ;  /* 0x000000d202707824 */ /* 0x048fe400078e02ff */
[----:B------:R0:W-:Y:S01]  /*3ab0*/  STL [R1+0x3dc], R114 ;  /* 0x0003dc7201007387 */ /* 0x0001e20000100800 */
[----:B------:R-:W-:Y:S01]  /*3ac0*/  LEA.HI.X.SX32 R115, R5, R16, 0x1, P0 ;  /* 0x0000001005737211 */ /* 0x000fe200000f0eff */
[----:B------:R-:W-:-:S04]  /*3ad0*/  IMAD R5, R2, 0xce, RZ ;  /* 0x000000ce02057824 */ /* 0x000fc800078e02ff */
[----:B------:R2:W-:Y:S01]  /*3ae0*/  STL [R1+0x36c], R115 ;  /* 0x00036c7301007387 */ /* 0x0005e20000100800 */
[----:B0-----:R-:W-:Y:S02]  /*3af0*/  IADD3 R114, P0, R112, R17, RZ ;  /* 0x0000001170727210 */ /* 0x001fe40007f1e0ff */
[-C--:B------:R-:W-:Y:S01]  /*3b00*/  LEA.HI.X.SX32 R112, R111, R16.reuse, 0x1, P3 ;  /* 0x000000106f707211 */ /* 0x080fe200018f0eff */
[----:B------:R-:W-:Y:S02]  /*3b10*/  IMAD R111, R2, 0x73, RZ ;  /* 0x00000073026f7824 */ /* 0x000fe400078e02ff */
[----:B------:R0:W-:Y:S04]  /*3b20*/  STL [R1+0x3ec], R114 ;  /* 0x0003ec7201007387 */ /* 0x0001e80000100800 */
[----:B------:R3:W-:Y:S01]  /*3b30*/  STL [R1+0x37c], R112 ;  /* 0x00037c7001007387 */ /* 0x0007e20000100800 */
[----:B--2---:R-:W-:-:S02]  /*3b40*/  LEA.HI.X.SX32 R115, R111, R16, 0x1, P1 ;  /* 0x000000106f737211 */ /* 0x004fc400008f0eff */
[----:B0-----:R-:W-:Y:S01]  /*3b50*/  IADD3 R114, P3, R5, R17, RZ ;  /* 0x0000001105727210 */ /* 0x001fe20007f7e0ff */
[C---:B------:R-:W-:Y:S02]  /*3b60*/  IMAD R5, R2.reuse, 0x71, RZ ;  /* 0x0000007102057824 */ /* 0x040fe400078e02ff */
[C---:B---3--:R-:W-:Y:S02]  /*3b70*/  IMAD R112, R2.reuse, 0xca, RZ ;  /* 0x000000ca02707824 */ /* 0x048fe400078e02ff */
[----:B------:R0:W-:Y:S01]  /*3b80*/  STL [R1+0x3fc], R114 ;  /* 0x0003fc7201007387 */ /* 0x0001e20000100800 */
[----:B------:R-:W-:-:S03]  /*3b90*/  IMAD R111, R2, 0xc6, RZ ;  /* 0x000000c6026f7824 */ /* 0x000fc600078e02ff */
        /* <DEDUP_REMOVED lines=127> */
[-C--:B0-----:R-:W-:Y:S01]  /*4390*/  IADD3 R114, P1, R111, R17.reuse, RZ ;  /* 0x000000116f727210 */ /* 0x081fe20007f3e0ff */
[C---:B------:R-:W-:Y:S02]  /*43a0*/  IMAD R111, R2.reuse, 0x45, RZ ;  /* 0x00000045026f7824 */ /* 0x040fe400078e02ff */
[C---:B---3--:R-:W-:Y:S02]  /*43b0*/  IMAD R112, R2.reuse, 0xe4, RZ ;  /* 0x000000e402707824 */ /* 0x048fe400078e02ff */
[----:B------:R0:W-:Y:S01]  /*43c0*/  STL [R1+0x378], R114 ;  /* 0x0003787201007387 */ /* 0x0001e20000100800 */
[----:B------:R-:W-:Y:S01]  /*43d0*/  IMAD R5, R2, 0xdc, RZ ;  /* 0x000000dc02057824 */ /* 0x000fe200078e02ff */
[----:B------:R-:W-:Y:S02]  /*43e0*/  LEA.HI.X.SX32 R111, R111, R16, 0x1, P4 ;  /* 0x000000106f6f7211 */ /* 0x000fe400020f0eff */
[----:B------:R2:W-:Y:S01]  /*43f0*/  STL [R1+0x4f8], R115 ;  /* 0x0004f87301007387 */ /* 0x0005e20000100800 */
[----:B0-----:R-:W-:Y:S01]  /*4400*/  IADD3 R114, P2, R112, R17, RZ ;  /* 0x0000001170727210 */ /* 0x001fe20007f5e0ff */
[----:B------:R-:W-:-:S04]  /*4410*/  IMAD R112, R2, 0x43, RZ ;  /* 0x0000004302707824 */ /* 0x000fc800078e02ff */
[----:B------:R0:W-:Y:S01]  /*4420*/  STL [R1+0x398], R114 ;  /* 0x0003987201007387 */ /* 0x0001e20000100800 */
[----:B------:R-:W-:-:S03]  /*4430*/  LEA.HI.X.SX32 R112, R112, R16, 0x1, P5 ;  /* 0x0000001070707211 */ /* 0x000fc600028f0eff */
[----:B------:R3:W-:Y:S01]  /*4440*/  STL [R1+0x508], R111 ;  /* 0x0005086f01007387 */ /* 0x0007e20000100800 */
[-C--:B--2---:R-:W-:Y:S02]  /*4450*/  IADD3 R115, P5, R6, R17.reuse, RZ ;  /* 0x0000001106737210 */ /* 0x084fe40007fbe0ff */
[----:B0-----:R-:W-:Y:S01]  /*4460*/  IADD3 R114, P4, R5, R17, RZ ;  /* 0x0000001105727210 */ /* 0x001fe20007f9e0ff */
[C---:B------:R-:W-:Y:S02]  /*4470*/  IMAD R5, R2.reuse, 0xd4, RZ ;  /* 0x000000d402057824 */ /* 0x040fe400078e02ff */
[----:B---3--:R-:W-:Y:S02]  /*4480*/  IMAD R111, R2, 0x41, RZ ;  /* 0x00000041026f7824 */ /* 0x008fe400078e02ff */
[----:B------:R0:W-:Y:S01]  /*4490*/  STL [R1+0x3c4], R114 ;  /* 0x0003c47201007387 */ /* 0x0001e20000100800 */
[----:B------:R-:W-:-:S03]  /*44a0*/  LEA.HI.X.SX32 R6, R6, R16, 0x1, P0 ;  /* 0x0000001006067211 */ /* 0x000fc600000f0eff */
[----:B------:R2:W-:Y:S01]  /*44b0*/  STL [R1+0x518], R112 ;  /* 0x0005187001007387 */ /* 0x0005e20000100800 */
[----:B0-----:R-:W-:Y:S01]  /*44c0*/  LEA.HI.X.SX32 R114, R111, R16, 0x1, P6 ;  /* 0x000000106f727211 */ /* 0x001fe200030f0eff */
[C---:B------:R-:W-:Y:S01]  /*44d0*/  IMAD R111, R2.reuse, 0x3f, RZ ;  /* 0x0000003f026f7824 */ /* 0x040fe200078e02ff */
[-C--:B--2---:R-:W-:Y:S01]  /*44e0*/  IADD3 R112, P6, R5, R17.reuse, RZ ;  /* 0x0000001105707210 */ /* 0x084fe20007fde0ff */
[----:B------:R-:W-:Y:S01]  /*44f0*/  IMAD R5, R2, 0xcc, RZ ;  /* 0x000000cc02057824 */ /* 0x000fe200078e02ff */
[----:B------:R-:W-:Y:S04]  /*4500*/  STL [R1+0x53c], R115 ;  /* 0x00053c7301007387 */ /* 0x000fe80000100800 */
[----:B------:R0:W-:Y:S04]  /*4510*/  STL [R1+0x528], R114 ;  /* 0x0005287201007387 */ /* 0x0001e80000100800 */
[----:B------:R2:W-:Y:S04]  /*4520*/  STL [R1+0x3e4], R112 ;  /* 0x0003e47001007387 */ /* 0x0005e80000100800 */
[----:B------:R3:W-:Y:S01]  /*4530*/  STL [R1+0x334], R6 ;  /* 0x0003340601007387 */ /* 0x0007e20000100800 */
[----:B0-----:R-:W-:-:S02]  /*4540*/  IADD3 R114, P0, R7, R17, RZ ;  /* 0x0000001107727210 */ /* 0x001fc40007f1e0ff */
[----:B--2---:R-:W-:-:S03]  /*4550*/  LEA.HI.X.SX32 R112, R111, R16, 0x1, P5 ;  /* 0x000000106f707211 */ /* 0x004fc600028f0eff */
[----:B------:R-:W-:Y:S01]  /*4560*/  STL [R1+0x54c], R114 ;  /* 0x00054c7201007387 */ /* 0x000fe20000100800 */
[----:B---3--:R-:W-:-:S03]  /*4570*/  IADD3 R6, P5, R5, R17, RZ ;  /* 0x0000001105067210 */ /* 0x008fc60007fbe0ff */
[----:B------:R-:W-:Y:S01]  /*4580*/  STL [R1+0x538], R112 ;  /* 0x0005387001007387 */ /* 0x000fe20000100800 */
[----:B------:R-:W-:-:S03]  /*4590*/  IMAD R111, R2, 0x3d, RZ ;  /* 0x0000003d026f7824 */ /* 0x000fc600078e02ff */
[----:B------:R0:W-:Y:S01]  /*45a0*/  STL [R1+0x404], R6 ;  /* 0x0004040601007387 */ /* 0x0001e20000100800 */
[----:B------:R-:W-:Y:S01]  /*45b0*/  IMAD R5, R2, 0xc4, RZ ;  /* 0x000000c402057824 */ /* 0x000fe200078e02ff */
[-C--:B0-----:R-:W-:Y:S02]  /*45c0*/  LEA.HI.X.SX32 R6, R7, R16.reuse, 0x1, P3 ;  /* 0x0000001007067211 */ /* 0x081fe400018f0eff */
[----:B------:R-:W-:Y:S02]  /*45d0*/  IADD3 R112, P3, R8, R17, RZ ;  /* 0x0000001108707210 */ /* 0x000fe40007f7e0ff */
[----:B------:R-:W-:Y:S01]  /*45e0*/  LEA.HI.X.SX32 R7, R111, R16, 0x1, P0 ;  /* 0x000000106f077211 */ /* 0x000fe200000f0eff */
[----:B------:R0:W-:Y:S01]  /*45f0*/  STL [R1+0x354], R6 ;  /* 0x0003540601007387 */ /* 0x0001e20000100800 */
[----:B------:R-:W-:-:S03]  /*4600*/  IMAD R111, R2, 0x3b, RZ ;  /* 0x0000003b026f7824 */ /* 0x000fc600078e02ff */
[----:B------:R-:W-:Y:S01]  /*4610*/  STL [R1+0x55c], R112 ;  /* 0x00055c7001007387 */ /* 0x000fe20000100800 */
[----:B0-----:R-:W-:-:S03]  /*4620*/  IADD3 R6, P0, R5, R17, RZ ;  /* 0x0000001105067210 */ /* 0x001fc60007f1e0ff */
[----:B------:R-:W-:Y:S01]  /*4630*/  STL [R1+0x548], R7 ;  /* 0x0005480701007387 */ /* 0x000fe20000100800 */
[----:B------:R-:W-:-:S03]  /*4640*/  IMAD R5, R2, 0xbc, RZ ;  /* 0x000000bc02057824 */ /* 0x000fc600078e02ff */
[----:B------:R0:W-:Y:S02]  /*4650*/  STL [R1+0x424], R6 ;  /* 0x0004240601007387 */ /* 0x0001e40000100800 */
        /* <DEDUP_REMOVED lines=97> */
[----:B------:R0:W-:Y:S01]  /*4c70*/  STL [R1+0x5e8], R7 ;  /* 0x0005e80701007387 */ /* 0x0001e20000100800 */
[----:B------:R-:W-:-:S03]  /*4c80*/  IMAD R5, R2, 0xd8, RZ ;  /* 0x000000d802057824 */ /* 0x000fc600078e02ff */
[----:B------:R2:W-:Y:S01]  /*4c90*/  STL [R1+0x388], R6 ;  /* 0x0003880601007387 */ /* 0x0005e20000100800 */
[-C--:B0-----:R-:W-:Y:S02]  /*4ca0*/  LEA.HI.X.SX32 R7, R111, R16.reuse, 0x1, P4 ;  /* 0x000000106f077211 */ /* 0x081fe400020f0eff */
[----:B--2---:R-:W-:Y:S02]  /*4cb0*/  LEA.HI.X.SX32 R6, R21, R16, 0x1, P6 ;  /* 0x0000001015067211 */ /* 0x004fe400030f0eff */
[-C--:B------:R-:W-:Y:S01]  /*4cc0*/  IADD3 R8, P6, R22, R17.reuse, RZ ;  /* 0x0000001116087210 */ /* 0x080fe20007fde0ff */
[----:B------:R-:W-:Y:S02]  /*4cd0*/  IMAD R111, R2, 0x25, RZ ;  /* 0x00000025026f7824 */ /* 0x000fe400078e02ff */
[----:B------:R0:W-:Y:S04]  /*4ce0*/  STL [R1+0x4c0], R6 ;  /* 0x0004c00601007387 */ /* 0x0001e80000100800 */
[----:B------:R-:W-:Y:S01]  /*4cf0*/  STL [R1+0x60c], R8 ;  /* 0x00060c0801007387 */ /* 0x000fe20000100800 */
[----:B0-----:R-:W-:-:S03]  /*4d00*/  IADD3 R6, P4, R5, R17, RZ ;  /* 0x0000001105067210 */ /* 0x001fc60007f9e0ff */
[----:B------:R0:W-:Y:S01]  /*4d10*/  STL [R1+0x5f8], R7 ;  /* 0x0005f80701007387 */ /* 0x0001e20000100800 */
[----:B------:R-:W-:-:S03]  /*4d20*/  IMAD R5, R2, 0xc8, RZ ;  /* 0x000000c802057824 */ /* 0x000fc600078e02ff */
[----:B------:R2:W-:Y:S01]  /*4d30*/  STL [R1+0x3d4], R6 ;  /* 0x0003d40601007387 */ /* 0x0005e20000100800 */
[-C--:B0-----:R-:W-:Y:S02]  /*4d40*/  LEA.HI.X.SX32 R7, R22, R16.reuse, 0x1, P5 ;  /* 0x0000001016077211 */ /* 0x081fe400028f0eff */
[-C--:B------:R-:W-:Y:S02]  /*4d50*/  IADD3 R8, P5, R68, R17.reuse, RZ ;  /* 0x0000001144087210 */ /* 0x080fe40007fbe0ff */
[----:B--2---:R-:W-:Y:S01]  /*4d60*/  LEA.HI.X.SX32 R6, R111, R16, 0x1, P6 ;  /* 0x000000106f067211 */ /* 0x004fe200030f0eff */
[----:B------:R0:W-:Y:S04]  /*4d70*/  STL [R1+0x4e0], R7 ;  /* 0x0004e00701007387 */ /* 0x0001e80000100800 */
[----:B------:R-:W-:Y:S04]  /*4d80*/  STL [R1+0x61c], R8 ;  /* 0x00061c0801007387 */ /* 0x000fe80000100800 */
[----:B------:R2:W-:Y:S01]  /*4d90*/  STL [R1+0x608], R6 ;  /* 0x0006080601007387 */ /* 0x0005e20000100800 */
[----:B0-----:R-:W-:Y:S01]  /*4da0*/  IADD3 R7, P6, R5, R17, RZ ;  /* 0x0000001105077210 */ /* 0x001fe20007fde0ff */
[----:B------:R-:W-:-:S02]  /*4db0*/  IMAD R5, R2, 0x23, RZ ;  /* 0x0000002302057824 */ /* 0x000fc400078e02ff */
[----:B------:R-:W-:Y:S02]  /*4dc0*/  IMAD R111, R2, 0xb8, RZ ;  /* 0x000000b8026f7824 */ /* 0x000fe400078e02ff */
[----:B------:R0:W-:Y:S01]  /*4dd0*/  STL [R1+0x414], R7 ;  /* 0x0004140701007387 */ /* 0x0001e20000100800 */
[----:B--2---:R-:W-:-:S05]  /*4de0*/  LEA.HI.X.SX32 R6, R68, R16, 0x1, P0 ;  /* 0x0000001044067211 */ /* 0x004fca00000f0eff */
[----:B------:R2:W-:Y:S01]  /*4df0*/  STL [R1+0x500], R6 ;  /* 0x0005000601007387 */ /* 0x0005e20000100800 */
[----:B0-----:R-:W-:-:S05]  /*4e00*/  IADD3 R7, P0, R69, R17, RZ ;  /* 0x0000001145077210 */ /* 0x001fca0007f1e0ff */
[----:B------:R0:W-:Y:S01]  /*4e10*/  STL [R1+0x62c], R7 ;  /* 0x00062c0701007387 */ /* 0x0001e20000100800 */
[----:B--2---:R-:W-:Y:S01]  /*4e20*/  LEA.HI.X.SX32 R6, R5, R16, 0x1, P5 ;  /* 0x0000001005067211 */ /* 0x004fe200028f0eff */
[----:B------:R-:W-:Y:S01]  /*4e30*/  IMAD R5, R2, 0x21, RZ ;  /* 0x0000002102057824 */ /* 0x000fe200078e02ff */
[----:B------:R-:W-:-:S03]  /*4e40*/  IADD3 R8, P5, R111, R17, RZ ;  /* 0x000000116f087210 */ /* 0x000fc60007fbe0ff */
[----:B------:R2:W-:Y:S01]  /*4e50*/  STL [R1+0x618], R6 ;  /* 0x0006180601007387 */ /* 0x0005e20000100800 */
[----:B0-----:R-:W-:-:S03]  /*4e60*/  LEA.HI.X.SX32 R7, R69, R16, 0x1, P3 ;  /* 0x0000001045077211 */ /* 0x001fc600018f0eff */
[----:B------:R-:W-:Y:S01]  /*4e70*/  STL [R1+0x454], R8 ;  /* 0x0004540801007387 */ /* 0x000fe20000100800 */
[----:B------:R-:W-:Y:S01]  /*4e80*/  LEA.HI.X.SX32 R5, R5, R16, 0x1, P0 ;  /* 0x0000001005057211 */ /* 0x000fe200000f0eff */
[----:B------:R-:W-:Y:S01]  /*4e90*/  IMAD R111, R2, 0xa8, RZ ;  /* 0x000000a8026f7824 */ /* 0x000fe200078e02ff */
[-C--:B--2---:R-:W-:Y:S01]  /*4ea0*/  IADD3 R6, P3, R70, R17.reuse, RZ ;  /* 0x0000001146067210 */ /* 0x084fe20007f7e0ff */
[----:B------:R0:W-:Y:S04]  /*4eb0*/  STL [R1+0x520], R7 ;  /* 0x0005200701007387 */ /* 0x0001e80000100800 */
[----:B------:R2:W-:Y:S01]  /*4ec0*/  STL [R1+0x544], R6 ;  /* 0x0005440601007387 */ /* 0x0005e20000100800 */
[----:B0-----:R-:W-:-:S03]  /*4ed0*/  IADD3 R7, P0, R71, R17, RZ ;  /* 0x0000001147077210 */ /* 0x001fc60007f1e0ff */
[----:B------:R0:W-:Y:S01]  /*4ee0*/  STL [R1+0x628], R5 ;  /* 0x0006280501007387 */ /* 0x0001e20000100800 */
[----:B--2---:R-:W-:-:S03]  /*4ef0*/  LEA.HI.X.SX32 R6, R70, R16, 0x1, P1 ;  /* 0x0000001046067211 */ /* 0x004fc600008f0eff */
[----:B------:R2:W-:Y:S01]  /*4f00*/  STL [R1+0x63c], R7 ;  /* 0x00063c0701007387 */ /* 0x0005e20000100800 */
[----:B------:R-:W-:-:S03]  /*4f10*/  IADD3 R8, P1, R111, R17, RZ ;  /* 0x000000116f087210 */ /* 0x000fc60007f3e0ff */
[----:B------:R3:W-:Y:S01]  /*4f20*/  STL [R1+0x344], R6 ;  /* 0x0003440601007387 */ /* 0x0007e20000100800 */
[----:B0-----:R-:W-:Y:S01]  /*4f30*/  IMAD R5, R2, 0x1f, RZ ;  /* 0x0000001f02057824 */ /* 0x001fe200078e02ff */
[----:B--2---:R-:W-:Y:S02]  /*4f40*/  LEA.HI.X.SX32 R7, R71, R16, 0x1, P3 ;  /* 0x0000001047077211 */ /* 0x004fe400018f0eff */
[----:B------:R-:W-:Y:S01]  /*4f50*/  STL [R1+0x494], R8 ;  /* 0x0004940801007387 */ /* 0x000fe20000100800 */
[----:B---3--:R-:W-:-:S03]  /*4f60*/  IADD3 R6, P3, R72, R17, RZ ;  /* 0x0000001148067210 */ /* 0x008fc60007f7e0ff */
[----:B------:R0:W-:Y:S01]  /*4f70*/  STL [R1+0x540], R7 ;  /* 0x0005400701007387 */ /* 0x0001e20000100800 */
[----:B------:R-:W-:Y:S01]  /*4f80*/  LEA.HI.X.SX32 R5, R5, R16, 0x1, P0 ;  /* 0x0000001005057211 */ /* 0x000fe200000f0eff */
[----:B------:R-:W-:Y:S02]  /*4f90*/  IMAD R111, R2, 0x98, RZ ;  /* 0x00000098026f7824 */ /* 0x000fe400078e02ff */
        /* <DEDUP_REMOVED lines=88> */
[----:B------:R2:W-:Y:S04]  /*5520*/  STL [R1+0x6ac], R7 ;  /* 0x0006ac0701007387 */ /* 0x0005e80000100800 */
[----:B------:R3:W-:Y:S01]  /*5530*/  STL [R1+0x510], R6 ;  /* 0x0005100601007387 */ /* 0x0007e20000100800 */
[----:B0-----:R-:W-:Y:S01]  /*5540*/  IMAD R5, R2, 0x11, RZ ;  /* 0x0000001102057824 */ /* 0x001fe200078e02ff */
[----:B--2---:R-:W-:Y:S02]  /*5550*/  IADD3 R7, P4, R111, R17, RZ ;  /* 0x000000116f077210 */ /* 0x004fe40007f9e0ff */
[----:B---3--:R-:W-:-:S03]  /*5560*/  LEA.HI.X.SX32 R6, R85, R16, 0x1, P3 ;  /* 0x0000001055067211 */ /* 0x008fc600018f0eff */
[----:B------:R0:W-:Y:S01]  /*5570*/  STL [R1+0x3a8], R7 ;  /* 0x0003a80701007387 */ /* 0x0001e20000100800 */
[----:B------:R-:W-:-:S03]  /*5580*/  IADD3 R8, P3, R86, R17, RZ ;  /* 0x0000001156087210 */ /* 0x000fc60007f7e0ff */
[----:B------:R2:W-:Y:S01]  /*5590*/  STL [R1+0x620], R6 ;  /* 0x0006200601007387 */ /* 0x0005e20000100800 */
[----:B0-----:R-:W-:-:S03]  /*55a0*/  LEA.HI.X.SX32 R7, R5, R16, 0x1, P0 ;  /* 0x0000001005077211 */ /* 0x001fc600000f0eff */
[----:B------:R-:W-:Y:S01]  /*55b0*/  STL [R1+0x554], R8 ;  /* 0x0005540801007387 */ /* 0x000fe20000100800 */
[----:B--2---:R-:W-:-:S03]  /*55c0*/  IADD3 R6, P0, R87, R17, RZ ;  /* 0x0000001157067210 */ /* 0x004fc60007f1e0ff */
        /* <DEDUP_REMOVED lines=37> */
[----:B------:R-:W-:-:S03]  /*5820*/  LEA.HI.X.SX32 R5, R92, R16, 0x1, P1 ;  /* 0x000000105c057211 */ /* 0x000fc600008f0eff */
        /* <DEDUP_REMOVED lines=21> */
[----:B------:R2:W-:Y:S01]  /*5980*/  STL [R1+0x574], R7 ;  /* 0x0005740701007387 */ /* 0x0005e20000100800 */
[----:B------:R-:W-:-:S03]  /*5990*/  LEA.HI.X.SX32 R8, R97, R16, 0x1, P5 ;  /* 0x0000001061087211 */ /* 0x000fc600028f0eff */
[----:B------:R3:W-:Y:S01]  /*59a0*/  STL [R1+0x610], R6 ;  /* 0x0006100601007387 */ /* 0x0007e20000100800 */
[----:B0-----:R-:W-:Y:S01]  /*59b0*/  IMAD R5, R2, 0x9, RZ ;  /* 0x0000000902057824 */ /* 0x001fe200078e02ff */
[-C--:B--2---:R-:W-:Y:S02]  /*59c0*/  IADD3 R7, P6, R99, R17.reuse, RZ ;  /* 0x0000001163077210 */ /* 0x084fe40007fde0ff */
[----:B---3--:R-:W-:-:S03]  /*59d0*/  IADD3 R6, P5, R100, R17, RZ ;  /* 0x0000001164067210 */ /* 0x008fc60007fbe0ff */
[----:B------:R0:W-:Y:S04]  /*59e0*/  STL [R1+0x654], R7 ;  /* 0x0006540701007387 */ /* 0x0001e80000100800 */
[----:B------:R-:W-:Y:S04]  /*59f0*/  STL [R1+0x6a0], R8 ;  /* 0x0006a00801007387 */ /* 0x000fe80000100800 */
[----:B------:R2:W-:Y:S01]  /*5a00*/  STL [R1+0x6c4], R6 ;  /* 0x0006c40601007387 */ /* 0x0005e20000100800 */
[----:B0-----:R-:W-:Y:S02]  /*5a10*/  LEA.HI.X.SX32 R7, R5, R16, 0x1, P1 ;  /* 0x0000001005077211 */ /* 0x001fe400008f0eff */
[----:B------:R-:W-:-:S03]  /*5a20*/  IADD3 R5, P1, R101, R17, RZ ;  /* 0x0000001165057210 */ /* 0x000fc60007f3e0ff */
[----:B------:R0:W-:Y:S01]  /*5a30*/  STL [R1+0x6e8], R7 ;  /* 0x0006e80701007387 */ /* 0x0001e20000100800 */
[----:B--2---:R-:W-:-:S03]  /*5a40*/  LEA.HI.X.SX32 R6, R98, R16, 0x1, P4 ;  /* 0x0000001062067211 */ /* 0x004fc600020f0eff */
        /* <DEDUP_REMOVED lines=8> */
[----:B0-----:R-:W-:Y:S01]  /*5ad0*/  LEA.HI.X.SX32 R7, R100, R16, 0x1, P6 ;  /* 0x0000001064077211 */ /* 0x001fe200030f0eff */
[----:B--2---:R-:W-:Y:S01]  /*5ae0*/  IMAD R5, R2, 0x7, RZ ;  /* 0x0000000702057824 */ /* 0x004fe200078e02ff */
[----:B---3--:R-:W-:-:S03]  /*5af0*/  IADD3 R6, P6, R104, R17, RZ ;  /* 0x0000001168067210 */ /* 0x008fc60007fde0ff */
[----:B------:R0:W-:Y:S01]  /*5b00*/  STL [R1+0x650], R7 ;  /* 0x0006500701007387 */ /* 0x0001e20000100800 */
[----:B------:R-:W-:-:S03]  /*5b10*/  LEA.HI.X.SX32 R8, R101, R16, 0x1, P5 ;  /* 0x0000001065087211 */ /* 0x000fc600028f0eff */
[----:B------:R2:W-:Y:S01]  /*5b20*/  STL [R1+0x6e4], R6 ;  /* 0x0006e40601007387 */ /* 0x0005e20000100800 */
[----:B0-----:R-:W-:-:S03]  /*5b30*/  IADD3 R7, P5, R105, R17, RZ ;  /* 0x0000001169077210 */ /* 0x001fc60007fbe0ff */
[----:B------:R-:W-:Y:S01]  /*5b40*/  STL [R1+0x6c0], R8 ;  /* 0x0006c00801007387 */ /* 0x000fe20000100800 */
[----:B--2---:R-:W-:-:S03]  /*5b50*/  LEA.HI.X.SX32 R6, R5, R16, 0x1, P1 ;  /* 0x0000001005067211 */ /* 0x004fc600008f0eff */
[----:B------:R0:W-:Y:S01]  /*5b60*/  STL [R1+0x70c], R7 ;  /* 0x00070c0701007387 */ /* 0x0001e20000100800 */
[----:B------:R-:W-:-:S03]  /*5b70*/  IADD3 R5, P1, R106, R17, RZ ;  /* 0x000000116a057210 */ /* 0x000fc60007f3e0ff */
[----:B------:R2:W-:Y:S01]  /*5b80*/  STL [R1+0x6f8], R6 ;  /* 0x0006f80601007387 */ /* 0x0005e20000100800 */
[----:B0-----:R-:W-:-:S03]  /*5b90*/  LEA.HI.X.SX32 R7, R102, R16, 0x1, P3 ;  /* 0x0000001066077211 */ /* 0x001fc600018f0eff */
[----:B------:R0:W-:Y:S01]  /*5ba0*/  STL [R1+0x5b4], R5 ;  /* 0x0005b40501007387 */ /* 0x0001e20000100800 */
[----:B--2---:R-:W-:-:S03]  /*5bb0*/  IADD3 R6, P3, R107, R17, RZ ;  /* 0x000000116b067210 */ /* 0x004fc60007f7e0ff */
[----:B------:R2:W-:Y:S04]  /*5bc0*/  STL [R1+0x4b0], R7 ;  /* 0x0004b00701007387 */ /* 0x0005e80000100800 */
[----:B------:R3:W-:Y:S01]  /*5bd0*/  STL [R1+0x674], R6 ;  /* 0x0006740601007387 */ /* 0x0007e20000100800 */
[----:B0-----:R-:W-:Y:S02]  /*5be0*/  LEA.HI.X.SX32 R5, R103, R16, 0x1, P4 ;  /* 0x0000001067057211 */ /* 0x001fe400020f0eff */
[----:B--2---:R-:W-:-:S03]  /*5bf0*/  IADD3 R7, P4, R108, R17, RZ ;  /* 0x000000116c077210 */ /* 0x004fc60007f9e0ff */
[----:B------:R0:W-:Y:S01]  /*5c00*/  STL [R1+0x5f0], R5 ;  /* 0x0005f00501007387 */ /* 0x0001e20000100800 */
[----:B---3--:R-:W-:-:S03]  /*5c10*/  LEA.HI.X.SX32 R6, R104, R16, 0x1, P2 ;  /* 0x0000001068067211 */ /* 0x008fc600010f0eff */
[----:B------:R2:W-:Y:S01]  /*5c20*/  STL [R1+0x6d4], R7 ;  /* 0x0006d40701007387 */ /* 0x0005e20000100800 */
[----:B------:R-:W-:-:S03]  /*5c30*/  IADD3 R8, P2, R109, R17, RZ ;  /* 0x000000116d087210 */ /* 0x000fc60007f5e0ff */
[----:B------:R3:W-:Y:S01]  /*5c40*/  STL [R1+0x690], R6 ;  /* 0x0006900601007387 */ /* 0x0007e20000100800 */
[----:B0-----:R-:W-:Y:S01]  /*5c50*/  IMAD R5, R2, 0x5, RZ ;  /* 0x0000000502057824 */ /* 0x001fe200078e02ff */
[-C--:B--2---:R-:W-:Y:S02]  /*5c60*/  LEA.HI.X.SX32 R7, R105, R16.reuse, 0x1, P6 ;  /* 0x0000001069077211 */ /* 0x084fe400030f0eff */
[----:B------:R-:W-:Y:S02]  /*5c70*/  STL [R1+0x704], R8 ;  /* 0x0007040801007387 */ /* 0x000fe40000100800 */
[----:B------:R-:W-:Y:S02]  /*5c80*/  LEA.HI.X.SX32 R5, R5, R16, 0x1, P5 ;  /* 0x0000001005057211 */ /* 0x000fe400028f0eff */
[-C--:B---3--:R-:W-:Y:S01]  /*5c90*/  IADD3 R6, P6, R110, R17.reuse, RZ ;  /* 0x000000116e067210 */ /* 0x088fe20007fde0ff */
[----:B------:R0:W-:Y:S04]  /*5ca0*/  STL [R1+0x6e0], R7 ;  /* 0x0006e00701007387 */ /* 0x0001e80000100800 */
[----:B------:R2:W-:Y:S04]  /*5cb0*/  STL [R1+0x71c], R6 ;  /* 0x00071c0601007387 */ /* 0x0005e80000100800 */
[----:B------:R3:W-:Y:S01]  /*5cc0*/  STL [R1+0x708], R5 ;  /* 0x0007080501007387 */ /* 0x0007e20000100800 */
[----:B0-----:R-:W-:-:S02]  /*5cd0*/  LEA R7, P5, R2, R17, 0x7 ;  /* 0x0000001102077211 */ /* 0x001fc400078a38ff */
[----:B--2---:R-:W-:-:S03]  /*5ce0*/  LEA.HI.X.SX32 R6, R106, R16, 0x1, P0 ;  /* 0x000000106a067211 */ /* 0x004fc600000f0eff */
[----:B------:R0:W-:Y:S01]  /*5cf0*/  STL [R1+0x534], R7 ;  /* 0x0005340701007387 */ /* 0x0001e20000100800 */
[----:B---3--:R-:W-:-:S03]  /*5d00*/  LEA R5, P0, R2, R17, 0x6 ;  /* 0x0000001102057211 */ /* 0x008fc600078030ff */
[----:B------:R2:W-:Y:S04]  /*5d10*/  STL [R1+0x430], R6 ;  /* 0x0004300601007387 */ /* 0x0005e80000100800 */
[----:B------:R3:W-:Y:S01]  /*5d20*/  STL [R1+0x634], R5 ;  /* 0x0006340501007387 */ /* 0x0007e20000100800 */
[----:B0-----:R-:W-:Y:S02]  /*5d30*/  LEA.HI.X.SX32 R7, R107, R16, 0x1, P1 ;  /* 0x000000106b077211 */ /* 0x001fe400008f0eff */
[----:B--2---:R-:W-:-:S03]  /*5d40*/  LEA R6, P1, R2, R17, 0x5 ;  /* 0x0000001102067211 */ /* 0x004fc600078228ff */
[----:B------:R0:W-:Y:S01]  /*5d50*/  STL [R1+0x5b0], R7 ;  /* 0x0005b00701007387 */ /* 0x0001e20000100800 */
[----:B---3--:R-:W-:-:S03]  /*5d60*/  LEA.HI.X.SX32 R5, R108, R16, 0x1, P3 ;  /* 0x000000106c057211 */ /* 0x008fc600018f0eff */
[----:B------:R2:W-:Y:S04]  /*5d70*/  STL [R1+0x6b4], R6 ;  /* 0x0006b40601007387 */ /* 0x0005e80000100800 */
[----:B------:R3:W-:Y:S01]  /*5d80*/  STL [R1+0x670], R5 ;  /* 0x0006700501007387 */ /* 0x0007e20000100800 */
[----:B0-----:R-:W-:Y:S02]  /*5d90*/  LEA R7, P3, R2, R17, 0x4 ;  /* 0x0000001102077211 */ /* 0x001fe400078620ff */
[----:B--2---:R-:W-:-:S03]  /*5da0*/  LEA.HI.X.SX32 R6, R109, R16, 0x1, P4 ;  /* 0x000000106d067211 */ /* 0x004fc600020f0eff */
[----:B------:R-:W-:Y:S01]  /*5db0*/  STL [R1+0x6f4], R7 ;  /* 0x0006f40701007387 */ /* 0x000fe20000100800 */
[----:B---3--:R-:W-:-:S03]  /*5dc0*/  LEA R5, P4, R2, R17, 0x3 ;  /* 0x0000001102057211 */ /* 0x008fc600078818ff */
[----:B------:R0:W-:Y:S01]  /*5dd0*/  STL [R1+0x6d0], R6 ;  /* 0x0006d00601007387 */ /* 0x0001e20000100800 */
[----:B------:R-:W-:-:S03]  /*5de0*/  IMAD R111, R2, 0x3, RZ ;  /* 0x00000003026f7824 */ /* 0x000fc600078e02ff */
[----:B------:R2:W-:Y:S01]  /*5df0*/  STL [R1+0x714], R5 ;  /* 0x0007140501007387 */ /* 0x0005e20000100800 */
[-C--:B0-----:R-:W-:Y:S02]  /*5e00*/  LEA.HI.X.SX32 R6, R110, R16.reuse, 0x1, P2 ;  /* 0x000000106e067211 */ /* 0x081fe400010f0eff */
[-C--:B------:R-:W-:Y:S01]  /*5e10*/  IADD3 R8, P2, R113, R17.reuse, RZ ;  /* 0x0000001171087210 */ /* 0x080fe20007f5e0ff */
[C---:B--2---:R-:W-:Y:S02]  /*5e20*/  IMAD.SHL.U32 R5, R2.reuse, 0x40, RZ ;  /* 0x0000004002057824 */ /* 0x044fe400078e00ff */
[----:B------:R0:W-:Y:S01]  /*5e30*/  STL [R1+0x700], R6 ;  /* 0x0007000601007387 */ /* 0x0001e20000100800 */
[-C--:B------:R-:W-:Y:S01]  /*5e40*/  LEA.HI.X.SX32 R7, R111, R16.reuse, 0x1, P6 ;  /* 0x000000106f077211 */ /* 0x080fe200030f0eff */
[C---:B------:R-:W-:Y:S01]  /*5e50*/  IMAD.SHL.U32 R114, R2.reuse, 0x20, RZ ;  /* 0x0000002002727824 */ /* 0x040fe200078e00ff */
[----:B------:R-:W-:Y:S01]  /*5e60*/  LEA.HI.X.SX32 R5, R5, R16, 0x1, P5 ;  /* 0x0000001005057211 */ /* 0x000fe200028f0eff */
[----:B------:R2:W-:Y:S01]  /*5e70*/  STL [R1+0x72c], R8 ;  /* 0x00072c0801007387 */ /* 0x0005e20000100800 */
[----:B0-----:R-:W-:-:S03]  /*5e80*/  LEA R6, P6, R2, R17, 0x2 ;  /* 0x0000001102067211 */ /* 0x001fc600078c10ff */
[----:B------:R-:W-:Y:S01]  /*5e90*/  STL [R1+0x718], R7 ;  /* 0x0007180701007387 */ /* 0x000fe20000100800 */
[C---:B------:R-:W-:Y:S02]  /*5ea0*/  IMAD.SHL.U32 R112, R2.reuse, 0x10, RZ ;  /* 0x0000001002707824 */ /* 0x040fe400078e00ff */
[----:B------:R-:W-:Y:S01]  /*5eb0*/  IMAD.SHL.U32 R111, R2, 0x8, RZ ;  /* 0x00000008026f7824 */ /* 0x000fe200078e00ff */
[----:B------:R0:W-:Y:S04]  /*5ec0*/  STL [R1+0x724], R6 ;  /* 0x0007240601007387 */ /* 0x0001e80000100800 */
[----:B------:R3:W-:Y:S01]  /*5ed0*/  STL [R1+0x530], R5 ;  /* 0x0005300501007387 */ /* 0x0007e20000100800 */
[-C--:B--2---:R-:W-:Y:S02]  /*5ee0*/  LEA.HI.X.SX32 R8, R112, R16.reuse, 0x1, P1 ;  /* 0x0000001070087211 */ /* 0x084fe400008f0eff */
[-C--:B0-----:R-:W-:Y:S01]  /*5ef0*/  LEA.HI.X.SX32 R6, R114, R16.reuse, 0x1, P0 ;  /* 0x0000001072067211 */ /* 0x081fe200000f0eff */
[----:B---3--:R-:W-:Y:S01]  /*5f00*/  IMAD.SHL.U32 R5, R2, 0x4, RZ ;  /* 0x0000000402057824 */ /* 0x008fe200078e00ff */
[----:B------:R-:W-:-:S03]  /*5f10*/  LEA.HI.X.SX32 R7, R111, R16, 0x1, P3 ;  /* 0x000000106f077211 */ /* 0x000fc600018f0eff */
[----:B------:R0:W-:Y:S04]  /*5f20*/  STL [R1+0x630], R6 ;  /* 0x0006300601007387 */ /* 0x0001e80000100800 */
[----:B------:R2:W-:Y:S01]  /*5f30*/  STL [R1+0x6b0], R8 ;  /* 0x0006b00801007387 */ /* 0x0005e20000100800 */
[-C--:B0-----:R-:W-:Y:S02]  /*5f40*/  LEA.HI.X.SX32 R6, R5, R16.reuse, 0x1, P4 ;  /* 0x0000001005067211 */ /* 0x081fe400020f0eff */
[-C--:B------:R-:W-:Y:S02]  /*5f50*/  LEA.HI.X.SX32 R5, R2, R16.reuse, 0x1, P2 ;  /* 0x0000001002057211 */ /* 0x080fe400010f0eff */
[----:B------:R-:W-:Y:S01]  /*5f60*/  LEA.HI.X.SX32 R2, R113, R16, 0x1, P6 ;  /* 0x0000001071027211 */ /* 0x000fe200030f0eff */
[----:B------:R0:W-:Y:S04]  /*5f70*/  STL [R1+0x6f0], R7 ;  /* 0x0006f00701007387 */ /* 0x0001e80000100800 */
[----:B------:R3:W-:Y:S04]  /*5f80*/  STL [R1+0x710], R6 ;  /* 0x0007100601007387 */ /* 0x0007e80000100800 */
[----:B------:R4:W-:Y:S04]  /*5f90*/  STL [R1+0x728], R5 ;  /* 0x0007280501007387 */ /* 0x0009e80000100800 */
[----:B------:R1:W-:Y:S01]  /*5fa0*/  STL [R1+0x720], R2 ;  /* 0x0007200201007387 */ /* 0x0003e20000100800 */
        /* <DEDUP_REMOVED lines=10> */
[C---:B------:R-:W-:Y:S02]  /*6050*/  LOP3.LUT R12, R3.reuse, 0x10, RZ, 0x3c, !PT ;  /* 0x00000010030c7812 */ /* 0x040fe400078e3cff */
[C---:B------:R-:W-:Y:S02]  /*6060*/  LOP3.LUT R11, R3.reuse, 0x20, RZ, 0x3c, !PT ;  /* 0x00000020030b7812 */ /* 0x040fe400078e3cff */
[----:B------:R-:W-:-:S02]  /*6070*/  LOP3.LUT R10, R3, 0x30, RZ, 0x3c, !PT ;  /* 0x00000030030a7812 */ /* 0x000fc400078e3cff */
[C---:B------:R-:W-:Y:S02]  /*6080*/  LOP3.LUT R9, R3.reuse, 0x40, RZ, 0x3c, !PT ;  /* 0x0000004003097812 */ /* 0x040fe400078e3cff */
[C---:B--2---:R-:W-:Y:S02]  /*6090*/  LOP3.LUT R8, R3.reuse, 0x50, RZ, 0x3c, !PT ;  /* 0x0000005003087812 */ /* 0x044fe400078e3cff */
[C---:B0-----:R-:W-:Y:S02]  /*60a0*/  LOP3.LUT R7, R3.reuse, 0x60, RZ, 0x3c, !PT ;  /* 0x0000006003077812 */ /* 0x041fe400078e3cff */
[----:B---3--:R-:W-:Y:S02]  /*60b0*/  LOP3.LUT R6, R3, 0x70, RZ, 0x3c, !PT ;  /* 0x0000007003067812 */ /* 0x008fe400078e3cff */
[----:B----4-:R-:W-:Y:S01]  /*60c0*/  LOP3.LUT R5, R4, 0x40, RZ, 0x3c, !PT ;  /* 0x0000004004057812 */ /* 0x010fe200078e3cff */
[----:B------:R-:W-:Y:S01]  /*60d0*/  UIADD3.64 UR18, UR6, 0x404, URZ ;  /* 0x0000040406127897 */ /* 0x000fe2000fffe03f */
[----:B-1----:R-:W-:-:S11]  /*60e0*/  UMOV UR11, 0x40000040 ;  /* 0x40000040000b7882 */ /* 0x002fd60000000000 */
.L_x_2:
[----:B-----5:R-:W-:Y:S01]  /*60f0*/  STL [R1+0xa70], R112 ;  /* 0x000a707001007387 */ /* 0x020fe20000100800 */
[----:B------:R-:W0:Y:S03]  /*6100*/  LDC R2, c[0x0][0x230] ;  /* 0x00008c00ff027b82 */ /* 0x000e260000000800 */
[----:B------:R-:W-:Y:S04]  /*6110*/  STL [R1+0xa6c], R111 ;  /* 0x000a6c6f01007387 */ /* 0x000fe80000100800 */
        /* <DEDUP_REMOVED lines=86> */
[----:B------:R-:W0:Y:S01]  /*6680*/  LDL.LU R13, [R1+0x14c] ;  /* 0x00014c00010d7983 */ /* 0x000e220000300800 */
[----:B------:R-:W-:-:S03]  /*6690*/  PRMT R98, RZ, 0x7610, R98 ;  /* 0x00007610ff627816 */ /* 0x000fc60000000062 */
[----:B------:R1:W-:Y:S04]  /*66a0*/  STL [R1+0x7e0], R0 ;  /* 0x0007e00001007387 */ /* 0x0003e80000100800 */
[----:B-1----:R-:W2:Y:S04]  /*66b0*/  LDL.LU R0, [R1+0x70c] ;  /* 0x00070c0001007983 */ /* 0x002ea80000300800 */
[----:B-----5:R-:W-:Y:S01]  /*66c0*/  STL [R1+0x758], R23 ;  /* 0x0007581701007387 */ /* 0x020fe20000100800 */
[----:B0-----:R-:W-:-:S03]  /*66d0*/  IMAD R2, R13, -0x80, R2 ;  /* 0xffffff800d027824 */ /* 0x001fc600078e0202 */
[----:B------:R-:W-:Y:S02]  /*66e0*/  STL [R1+0x7e8], R13 ;  /* 0x0007e80d01007387 */ /* 0x000fe40000100800 */
[C---:B------:R-:W-:Y:S02]  /*66f0*/  ISETP.GT.AND P0, PT, R2.reuse, RZ, PT ;  /* 0x000000ff0200720c */ /* 0x040fe40003f04270 */
[----:B------:R-:W-:Y:S01]  /*6700*/  STL [R1+0x7ec], R17 ;  /* 0x0007ec1101007387 */ /* 0x000fe20000100800 */
[C---:B------:R-:W-:Y:S02]  /*6710*/  ISETP.GT.AND P1, PT, R2.reuse, 0x1, PT ;  /* 0x000000010200780c */ /* 0x040fe40003f24270 */
[----:B------:R-:W-:Y:S01]  /*6720*/  PRMT R33, RZ, 0x7610, R33 ;  /* 0x00007610ff217816 */ /* 0x000fe20000000021 */
[----:B------:R0:W-:Y:S01]  /*6730*/  STL [R1+0x7e4], R16 ;  /* 0x0007e41001007387 */ /* 0x0001e20000100800 */
[----:B------:R-:W-:-:S06]  /*6740*/  ISETP.GT.AND P2, PT, R2, 0x2, PT ;  /* 0x000000020200780c */ /* 0x000fcc0003f44270 */
[----:B------:R-:W-:Y:S02]  /*6750*/  @P0 IMAD.MOV.U32 R14, RZ, RZ, R17 ;  /* 0x000000ffff0e0224 */ /* 0x000fe400078e0011 */
[----:B------:R-:W-:Y:S02]  /*6760*/  @P0 IMAD.MOV.U32 R15, RZ, RZ, R16 ;  /* 0x000000ffff0f0224 */ /* 0x000fe400078e0010 */
[----:B0-----:R-:W3:Y:S04]  /*6770*/  LDL.LU R16, [R1+0x714] ;  /* 0x0007140001107983 */ /* 0x001ee80000300800 */
[----:B------:R0:W4:Y:S04]  /*6780*/  @P0 LDG.E.U16 R98, desc[UR14][R14.64] ;  /* 0x0000000e0e620981 */ /* 0x000128000c1e1500 */
[----:B------:R-:W0:Y:S04]  /*6790*/  LDL R14, [R1+0x728] ;  /* 0x00072800010e7983 */ /* 0x000e280000100800 */
[----:B------:R-:W0:Y:S01]  /*67a0*/  LDL R15, [R1+0x72c] ;  /* 0x00072c00010f7983 */ /* 0x000e220000100800 */
[----:B------:R-:W-:-:S02]  /*67b0*/  PRMT R112, RZ, 0x7610, R112 ;  /* 0x00007610ff707816 */ /* 0x000fc40000000070 */
[C---:B------:R-:W-:Y:S02]  /*67c0*/  ISETP.GT.AND P3, PT, R2.reuse, 0x3, PT ;  /* 0x000000030200780c */ /* 0x040fe40003f64270 */
[----:B------:R-:W-:Y:S02]  /*67d0*/  PRMT R111, RZ, 0x7610, R111 ;  /* 0x00007610ff6f7816 */ /* 0x000fe4000000006f */
[C---:B------:R-:W-:Y:S02]  /*67e0*/  ISETP.GT.AND P4, PT, R2.reuse, 0x4, PT ;  /* 0x000000040200780c */ /* 0x040fe40003f84270 */
[----:B------:R-:W-:Y:S02]  /*67f0*/  PRMT R110, RZ, 0x7610, R110 ;  /* 0x00007610ff6e7816 */ /* 0x000fe4000000006e */
[----:B------:R-:W-:Y:S02]  /*6800*/  ISETP.GT.AND P5, PT, R2, 0x5, PT ;  /* 0x000000050200780c */ /* 0x000fe40003fa4270 */
[----:B0-----:R-:W-:-:S04]  /*6810*/  @P1 LOP3.LUT R15, R15, R14, RZ, 0x3c, !PT ;  /* 0x0000000e0f0f1212 */ /* 0x001fc800078e3cff */
[----:B------:R-:W-:-:S04]  /*6820*/  @P1 LOP3.LUT R14, R15, R14, RZ, 0x3c, !PT ;  /* 0x0000000e0f0e1212 */ /* 0x000fc800078e3cff */
[----:B------:R-:W-:-:S05]  /*6830*/  @P1 LOP3.LUT R15, R15, R14, RZ, 0x3c, !PT ;  /* 0x0000000e0f0f1212 */ /* 0x000fca00078e3cff */
[----:B------:R0:W4:Y:S04]  /*6840*/  @P1 LDG.E.U16 R33, desc[UR14][R14.64] ;  /* 0x0000000e0e211981 */ /* 0x000128000c1e1500 */
[----:B------:R-:W0:Y:S04]  /*6850*/  LDL R14, [R1+0x720] ;  /* 0x00072000010e7983 */ /* 0x000e280000100800 */
[----:B------:R-:W0:Y:S02]  /*6860*/  LDL R15, [R1+0x724] ;  /* 0x00072400010f7983 */ /* 0x000e240000100800 */
[----:B0-----:R-:W-:-:S04]  /*6870*/  @P2 LOP3.LUT R15, R15, R14, RZ, 0x3c, !PT ;  /* 0x0000000e0f0f2212 */ /* 0x001fc800078e3cff */
[----:B------:R-:W-:-:S04]  /*6880*/  @P2 LOP3.LUT R14, R15, R14, RZ, 0x3c, !PT ;  /* 0x0000000e0f0e2212 */ /* 0x000fc800078e3cff */
[----:B------:R-:W-:-:S05]  /*6890*/  @P2 LOP3.LUT R15, R15, R14, RZ, 0x3c, !PT ;  /* 0x0000000e0f0f2212 */ /* 0x000fca00078e3cff */
[----:B------:R-:W2:Y:S04]  /*68a0*/  @P2 LDG.E.U16 R112, desc[UR14][R14.64] ;  /* 0x0000000e0e702981 */ /* 0x000ea8000c1e1500 */
[----:B--2---:R0:W-:Y:S04]  /*68b0*/  STL [R1+0x748], R112 ;  /* 0x0007487001007387 */ /* 0x0041e80000100800 */
[----:B0-----:R-:W2:Y:S04]  /*68c0*/  LDL.LU R112, [R1+0xa70] ;  /* 0x000a700001707983 */ /* 0x001ea80000300800 */
[----:B------:R-:W3:Y:S04]  /*68d0*/  LDL R14, [R1+0x718] ;  /* 0x00071800010e7983 */ /* 0x000ee80000100800 */
[----:B------:R-:W3:Y:S01]  /*68e0*/  LDL R15, [R1+0x71c] ;  /* 0x00071c00010f7983 */ /* 0x000ee20000100800 */
[----:B------:R-:W-:-:S02]  /*68f0*/  PRMT R109, RZ, 0x7610, R109 ;  /* 0x00007610ff6d7816 */ /* 0x000fc4000000006d */
[C---:B------:R-:W-:Y:S02]  /*6900*/  ISETP.GT.AND P1, PT, R2.reuse, 0x6, PT ;  /* 0x000000060200780c */ /* 0x040fe40003f24270 */
[----:B------:R-:W-:Y:S02]  /*6910*/  PRMT R108, RZ, 0x7610, R108 ;  /* 0x00007610ff6c7816 */ /* 0x000fe4000000006c */
[----:B------:R-:W-:Y:S02]  /*6920*/  ISETP.GT.AND P0, PT, R2, 0x7, PT ;  /* 0x000000070200780c */ /* 0x000fe40003f04270 */
[----:B---3--:R-:W-:-:S04]  /*6930*/  @P3 LOP3.LUT R15, R15, R14, RZ, 0x3c, !PT ;  /* 0x0000000e0f0f3212 */ /* 0x008fc800078e3cff */
[----:B------:R-:W-:-:S04]  /*6940*/  @P3 LOP3.LUT R14, R15, R14, RZ, 0x3c, !PT ;  /* 0x0000000e0f0e3212 */ /* 0x000fc800078e3cff */
[----:B------:R-:W-:-:S05]  /*6950*/  @P3 LOP3.LUT R15, R15, R14, RZ, 0x3c, !PT ;  /* 0x0000000e0f0f3212 */ /* 0x000fca00078e3cff */
[----:B------:R-:W3:Y:S04]  /*6960*/  @P3 LDG.E.U16 R111, desc[UR14][R14.64] ;  /* 0x0000000e0e6f3981 */ /* 0x000ee8000c1e1500 */
[----:B---3--:R0:W-:Y:S04]  /*6970*/  STL [R1+0x744], R111 ;  /* 0x0007446f01007387 */ /* 0x0081e80000100800 */
[----:B0-----:R-:W3:Y:S04]  /*6980*/  LDL.LU R111, [R1+0xa6c] ;  /* 0x000a6c00016f7983 */ /* 0x001ee80000300800 */
[----:B------:R-:W4:Y:S01]  /*6990*/  LDL R15, [R1+0x710] ;  /* 0x00071000010f7983 */ /* 0x000f220000100800 */
[----:B------:R-:W-:-:S03]  /*69a0*/  @P4 IMAD.MOV.U32 R14, RZ, RZ, R16 ;  /* 0x000000ffff0e4224 */ /* 0x000fc600078e0010 */
[----:B------:R-:W-:Y:S04]  /*69b0*/  STL [R1+0x7f0], R16 ;  /* 0x0007f01001007387 */ /* 0x000fe80000100800 */
[----:B----4-:R-:W4:Y:S04]  /*69c0*/  @P4 LDG.E.U16 R110, desc[UR14][R14.64] ;  /* 0x0000000e0e6e4981 */ /* 0x010f28000c1e1500 */
[----:B----4-:R0:W-:Y:S04]  /*69d0*/  STL [R1+0x740], R110 ;  /* 0x0007406e01007387 */ /* 0x0101e80000100800 */
[----:B0-----:R-:W4:Y:S04]  /*69e0*/  LDL.LU R110, [R1+0xa68] ;  /* 0x000a6800016e7983 */ /* 0x001f280000300800 */
[----:B------:R-:W2:Y:S01]  /*69f0*/  LDL R15, [R1+0x708] ;  /* 0x00070800010f7983 */ /* 0x000ea20000100800 */
[----:B------:R-:W-:-:S03]  /*6a00*/  @P5 IMAD.MOV.U32 R14, RZ, RZ, R0 ;  /* 0x000000ffff0e5224 */ /* 0x000fc600078e0000 */
[----:B------:R-:W-:Y:S04]  /*6a10*/  STL [R1+0x938], R0 ;  /* 0x0009380001007387 */ /* 0x000fe80000100800 */
[----:B--2---:R-:W2:Y:S04]  /*6a20*/  @P5 LDG.E.U16 R109, desc[UR14][R14.64] ;  /* 0x0000000e0e6d5981 */ /* 0x004ea8000c1e1500 */
[----:B--2---:R0:W-:Y:S04]  /*6a30*/  STL [R1+0x73c], R109 ;  /* 0x00073c6d01007387 */ /* 0x0041e80000100800 */
[----:B0-----:R-:W2:Y:S04]  /*6a40*/  LDL.LU R109, [R1+0xa64] ;  /* 0x000a6400016d7983 */ /* 0x001ea80000300800 */
[----:B------:R-:W3:Y:S04]  /*6a50*/  LDL R14, [R1+0x700] ;  /* 0x00070000010e7983 */ /* 0x000ee80000100800 */
[----:B------:R-:W3:Y:S01]  /*6a60*/  LDL R15, [R1+0x704] ;  /* 0x00070400010f7983 */ /* 0x000ee20000100800 */
[----:B------:R-:W-:-:S02]  /*6a70*/  PRMT R107, RZ, 0x7610, R107 ;  /* 0x00007610ff6b7816 */ /* 0x000fc4000000006b */
[C---:B------:R-:W-:Y:S02]  /*6a80*/  ISETP.GT.AND P2, PT, R2.reuse, 0x8, PT ;  /* 0x000000080200780c */ /* 0x040fe40003f44270 */
[----:B------:R-:W-:Y:S02]  /*6a90*/  PRMT R97, RZ, 0x7610, R97 ;  /* 0x00007610ff617816 */ /* 0x000fe40000000061 */
        /* <DEDUP_REMOVED lines=9> */
[----:B------:R-:W4:Y:S04]  /*6b30*/  LDL R14, [R1+0x6f8] ;  /* 0x0006f800010e7983 */ /* 0x000f280000100800 */
[----:B------:R-:W4:Y:S02]  /*6b40*/  LDL R15, [R1+0x6fc] ;  /* 0x0006fc00010f7983 */ /* 0x000f240000100800 */
[----:B----4-:R-:W-:-:S04]  /*6b50*/  @P0 LOP3.LUT R15, R15, R14, RZ, 0x3c, !PT ;  /* 0x0000000e0f0f0212 */ /* 0x010fc800078e3cff */
[----:B------:R-:W-:-:S04]  /*6b60*/  @P0 LOP3.LUT R14, R15, R14, RZ, 0x3c, !PT ;  /* 0x0000000e0f0e0212 */ /* 0x000fc800078e3cff */
[----:B------:R-:W-:-:S05]  /*6b70*/  @P0 LOP3.LUT R15, R15, R14, RZ, 0x3c, !PT ;  /* 0x0000000e0f0f0212 */ /* 0x000fca00078e3cff */
[----:B------:R-:W4:Y:S04]  /*6b80*/  @P0 LDG.E.U16 R107, desc[UR14][R14.64] ;  /* 0x0000000e0e6b0981 */ /* 0x000f28000c1e1500 */
[----:B----4-:R0:W-:Y:S04]  /*6b90*/  STL [R1+0x734], R107 ;  /* 0x0007346b01007387 */ /* 0x0101e80000100800 */
[----:B0-----:R-:W4:Y:S04]  /*6ba0*/  LDL.LU R107, [R1+0xa5c] ;  /* 0x000a5c00016b7983 */ /* 0x001f280000300800 */
[----:B------:R-:W2:Y:S04]  /*6bb0*/  LDL R14, [R1+0x6f0] ;  /* 0x0006f000010e7983 */ /* 0x000ea80000100800 */
[----:B------:R-:W2:Y:S01]  /*6bc0*/  LDL R15, [R1+0x6f4] ;  /* 0x0006f400010f7983 */ /* 0x000ea20000100800 */
[----:B------:R-:W-:-:S02]  /*6bd0*/  PRMT R106, RZ, 0x7610, R106 ;  /* 0x00007610ff6a7816 */ /* 0x000fc4000000006a */
[C---:B------:R-:W-:Y:S02]  /*6be0*/  ISETP.GT.AND P1, PT, R2.reuse, 0xb, PT ;  /* 0x0000000b0200780c */ /* 0x040fe40003f24270 */
[----:B------:R-:W-:Y:S02]  /*6bf0*/  PRMT R3, RZ, 0x7610, R3 ;  /* 0x00007610ff037816 */ /* 0x000fe40000000003 */
[----:B------:R-:W-:Y:S02]  /*6c00*/  ISETP.GT.AND P0, PT, R2, 0xc, PT ;  /* 0x0000000c0200780c */ /* 0x000fe40003f04270 */
[----:B--2---:R-:W-:-:S04]  /*6c10*/  @P2 LOP3.LUT R15, R15, R14, RZ, 0x3c, !PT ;  /* 0x0000000e0f0f2212 */ /* 0x004fc800078e3cff */
[----:B------:R-:W-:-:S04]  /*6c20*/  @P2 LOP3.LUT R14, R15, R14, RZ, 0x3c, !PT ;  /* 0x0000000e0f0e2212 */ /* 0x000fc800078e3cff */
[----:B------:R-:W-:-:S05]  /*6c30*/  @P2 LOP3.LUT R15, R15, R14, RZ, 0x3c, !PT ;  /* 0x0000000e0f0f2212 */ /* 0x000fca00078e3cff */
[----:B------:R0:W2:Y:S04]  /*6c40*/  @P2 LDG.E.U16 R97, desc[UR14][R14.64] ;  /* 0x0000000e0e612981 */ /* 0x0000a8000c1e1500 */
[----:B------:R-:W0:Y:S04]  /*6c50*/  LDL R14, [R1+0x6e8] ;  /* 0x0006e800010e7983 */ /* 0x000e280000100800 */
[----:B------:R-:W0:Y:S02]  /*6c60*/  LDL R15, [R1+0x6ec] ;  /* 0x0006ec00010f7983 */ /* 0x000e240000100800 */
[----:B0-----:R-:W-:-:S04]  /*6c70*/  @P3 LOP3.LUT R15, R15, R14, RZ, 0x3c, !PT ;  /* 0x0000000e0f0f3212 */ /* 0x001fc800078e3cff */
        /* <DEDUP_REMOVED lines=8> */
[----:B------:R-:W3:Y:S04]  /*6d00*/  @P4 LDG.E.U16 R106, desc[UR14][R14.64] ;  /* 0x0000000e0e6a4981 */ /* 0x000ee8000c1e1500 */
[----:B---3--:R0:W-:Y:S04]  /*6d10*/  STL [R1+0x730], R106 ;  /* 0x0007306a01007387 */ /* 0x0081e80000100800 */
[----:B0-----:R-:W3:Y:S04]  /*6d20*/  LDL.LU R106, [R1+0xa58] ;  /* 0x000a5800016a7983 */ /* 0x001ee80000300800 */
[----:B------:R-:W4:Y:S04]  /*6d30*/  LDL R14, [R1+0x6d8] ;  /* 0x0006d800010e7983 */ /* 0x000f280000100800 */
[----:B------:R-:W4:Y:S01]  /*6d40*/  LDL R15, [R1+0x6dc] ;  /* 0x0006dc00010f7983 */ /* 0x000f220000100800 */
[----:B------:R-:W-:-:S02]  /*6d50*/  PRMT R105, RZ, 0x7610, R105 ;  /* 0x00007610ff697816 */ /* 0x000fc40000000069 */
[C---:B------:R-:W-:Y:S02]  /*6d60*/  ISETP.GT.AND P2, PT, R2.reuse, 0xd, PT ;  /* 0x0000000d0200780c */ /* 0x040fe40003f44270 */
[----:B------:R-:W-:Y:S02]  /*6d70*/  PRMT R104, RZ, 0x7610, R104 ;  /* 0x00007610ff687816 */ /* 0x000fe40000000068 */
[C---:B------:R-:W-:Y:S02]  /*6d80*/  ISETP.GT.AND P3, PT, R2.reuse, 0xe, PT ;  /* 0x0000000e0200780c */ /* 0x040fe40003f64270 */
[----:B------:R-:W-:Y:S02]  /*6d90*/  PRMT R103, RZ, 0x7610, R103 ;  /* 0x00007610ff677816 */ /* 0x000fe40000000067 */
[----:B------:R-:W-:Y:S02]  /*6da0*/  ISETP.GT.AND P4, PT, R2, 0xf, PT ;  /* 0x0000000f0200780c */ /* 0x000fe40003f84270 */
[----:B----4-:R-:W-:-:S04]  /*6db0*/  @P1 LOP3.LUT R15, R15, R14, RZ, 0x3c, !PT ;  /* 0x0000000e0f0f1212 */ /* 0x010fc800078e3cff */
[----:B------:R-:W-:-:S04]  /*6dc0*/  @P1 LOP3.LUT R14, R15, R14, RZ, 0x3c, !PT ;  /* 0x0000000e0f0e1212 */ /* 0x000fc800078e3cff */
[----:B------:R-:W-:-:S05]  /*6dd0*/  @P1 LOP3.LUT R15, R15, R14, RZ, 0x3c, !PT ;  /* 0x0000000e0f0f1212 */ /* 0x000fca00078e3cff */
[----:B------:R-:W4:Y:S04]  /*6de0*/  @P1 LDG.E.U16 R3, desc[UR14][R14.64] ;  /* 0x0000000e0e031981 */ /* 0x000f28000c1e1500 */
[----:B----4-:R0:W-:Y:S04]  /*6df0*/  STL [R1+0x228], R3 ;  /* 0x0002280301007387 */ /* 0x0101e80000100800 */
[----:B0-----:R-:W4:Y:S04]  /*6e00*/  LDL.LU R3, [R1+0xa54] ;  /* 0x000a540001037983 */ /* 0x001f280000300800 */
[----:B------:R-:W2:Y:S04]  /*6e10*/  LDL R14, [R1+0x6d0] ;  /* 0x0006d000010e7983 */ /* 0x000ea80000100800 */
[----:B------:R-:W2:Y:S02]  /*6e20*/  LDL R15, [R1+0x6d4] ;  /* 0x0006d400010f7983 */ /* 0x000ea40000100800 */
[----:B--2---:R-:W-:-:S04]  /*6e30*/  @P0 LOP3.LUT R15, R15, R14, RZ, 0x3c, !PT ;  /* 0x0000000e0f0f0212 */ /* 0x004fc800078e3cff */
        /* <DEDUP_REMOVED lines=44> */
[----:B------:R0:W3:Y:S04]  /*7100*/  @P1 LDG.E.U16 R96, desc[UR14][R14.64] ;  /* 0x0000000e0e601981 */ /* 0x0000e8000c1e1500 */
[----:B------:R-:W0:Y:S04]  /*7110*/  LDL R14, [R1+0x6a8] ;  /* 0x0006a800010e7983 */ /* 0x000e280000100800 */
[----:B------:R-:W0:Y:S02]  /*7120*/  LDL R15, [R1+0x6ac] ;  /* 0x0006ac00010f7983 */ /* 0x000e240000100800 */
[----:B0-----:R-:W-:-:S04]  /*7130*/  @P0 LOP3.LUT R15, R15, R14, RZ, 0x3c, !PT ;  /* 0x0000000e0f0f0212 */ /* 0x001fc800078e3cff */
[----:B------:R-:W-:-:S04]  /*7140*/  @P0 LOP3.LUT R14, R15, R14, RZ, 0x3c, !PT ;  /* 0x0000000e0f0e0212 */ /* 0x000fc800078e3cff */
[----:B------:R-:W-:-:S05]  /*7150*/  @P0 LOP3.LUT R15, R15, R14, RZ, 0x3c, !PT ;  /* 0x0000000e0f0f0212 */ /* 0x000fca00078e3cff */
[----:B------:R0:W3:Y:S04]  /*7160*/  @P0 LDG.E.U16 R23, desc[UR14][R14.64] ;  /* 0x0000000e0e170981 */ /* 0x0000e8000c1e1500 */
[----:B------:R-:W0:Y:S04]  /*7170*/  LDL R14, [R1+0x6a0] ;  /* 0x0006a000010e7983 */ /* 0x000e280000100800 */
[----:B------:R-:W0:Y:S01]  /*7180*/  LDL R15, [R1+0x6a4] ;  /* 0x0006a400010f7983 */ /* 0x000e220000100800 */
[----:B------:R-:W-:Y:S02]  /*7190*/  PRMT R99, RZ, 0x7610, R99 ;  /* 0x00007610ff637816 */ /* 0x000fe40000000063 */
[----:B------:R-:W-:-:S02]  /*71a0*/  ISETP.GT.AND P1, PT, R2, 0x15, PT ;  /* 0x000000150200780c */ /* 0x000fc40003f24270 */
[----:B------:R-:W-:Y:S02]  /*71b0*/  PRMT R12, RZ, 0x7610, R12 ;  /* 0x00007610ff0c7816 */ /* 0x000fe4000000000c */
[----:B------:R-:W-:Y:S02]  /*71c0*/  ISETP.GT.AND P0, PT, R2, 0x16, PT ;  /* 0x000000160200780c */ /* 0x000fe40003f04270 */
[----:B0-----:R-:W-:-:S04]  /*71d0*/  @P2 LOP3.LUT R15, R15, R14, RZ, 0x3c, !PT ;  /* 0x0000000e0f0f2212 */ /* 0x001fc800078e3cff */
        /* <DEDUP_REMOVED lines=14> */
[----:B------:R-:W3:Y:S02]  /*72c0*/  LDL R15, [R1+0x694] ;  /* 0x00069400010f7983 */ /* 0x000ee40000100800 */
[----:B---3--:R-:W-:-:S04]  /*72d0*/  @P4 LOP3.LUT R15, R15, R14, RZ, 0x3c, !PT ;  /* 0x0000000e0f0f4212 */ /* 0x008fc800078e3cff */
        /* <DEDUP_REMOVED lines=52> */
[----:B0-----:R-:W3:Y:S04]  /*7620*/  LDL.LU R71, [R1+0xa28] ;  /* 0x000a280001477983 */ /* 0x001ee80000300800 */
[----:B------:R-:W2:Y:S04]  /*7630*/  LDL R14, [R1+0x660] ;  /* 0x00066000010e7983 */ /* 0x000ea80000100800 */
[----:B------:R-:W2:Y:S01]  /*7640*/  LDL R15, [R1+0x664] ;  /* 0x00066400010f7983 */ /* 0x000ea20000100800 */
[----:B------:R-:W-:-:S02]  /*7650*/  PRMT R69, RZ, 0x7610, R69 ;  /* 0x00007610ff457816 */ /* 0x000fc40000000045 */
[C---:B------:R-:W-:Y:S02]  /*7660*/  ISETP.GT.AND P2, PT, R2.reuse, 0x1c, PT ;  /* 0x0000001c0200780c */ /* 0x040fe40003f44270 */
[----:B------:R-:W-:Y:S02]  /*7670*/  PRMT R66, RZ, 0x7610, R66 ;  /* 0x00007610ff427816 */ /* 0x000fe40000000042 */
[C---:B------:R-:W-:Y:S02]  /*7680*/  ISETP.GT.AND P3, PT, R2.reuse, 0x1d, PT ;  /* 0x0000001d0200780c */ /* 0x040fe40003f64270 */
[----:B------:R-:W-:Y:S02]  /*7690*/  PRMT R67, RZ, 0x7610, R67 ;  /* 0x00007610ff437816 */ /* 0x000fe40000000043 */
[----:B------:R-:W-:Y:S02]  /*76a0*/  ISETP.GT.AND P4, PT, R2, 0x1e, PT ;  /* 0x0000001e0200780c */ /* 0x000fe40003f84270 */
[----:B--2---:R-:W-:-:S04]  /*76b0*/  @P1 LOP3.LUT R15, R15, R14, RZ, 0x3c, !PT ;  /* 0x0000000e0f0f1212 */ /* 0x004fc800078e3cff */
[----:B------:R-:W-:-:S04]  /*76c0*/  @P1 LOP3.LUT R14, R15, R14, RZ, 0x3c, !PT ;  /* 0x0000000e0f0e1212 */ /* 0x000fc800078e3cff */
[----:B------:R-:W-:-:S05]  /*76d0*/  @P1 LOP3.LUT R15, R15, R14, RZ, 0x3c, !PT ;  /* 0x0000000e0f0f1212 */ /* 0x000fca00078e3cff */
[----:B------:R-:W2:Y:S04]  /*76e0*/  @P1 LDG.E.U16 R68, desc[UR14][R14.64] ;  /* 0x0000000e0e441981 */ /* 0x000ea8000c1e1500 */
[----:B--2---:R0:W-:Y:S04]  /*76f0*/  STL [R1+0x1fc], R68 ;  /* 0x0001fc4401007387 */ /* 0x0041e80000100800 */
[----:B0-----:R-:W2:Y:S04]  /*7700*/  LDL.LU R68, [R1+0xa24] ;  /* 0x000a240001447983 */ /* 0x001ea80000300800 */
[----:B------:R-:W4:Y:S04]  /*7710*/  LDL R14, [R1+0x658] ;  /* 0x00065800010e7983 */ /* 0x000f280000100800 */
[----:B------:R-:W4:Y:S02]  /*7720*/  LDL R15, [R1+0x65c] ;  /* 0x00065c00010f7983 */ /* 0x000f240000100800 */
[----:B----4-:R-:W-:-:S04]  /*7730*/  @P0 LOP3.LUT R15, R15, R14, RZ, 0x3c, !PT ;  /* 0x0000000e0f0f0212 */ /* 0x010fc800078e3cff */
[----:B------:R-:W-:-:S04]  /*7740*/  @P0 LOP3.LUT R14, R15, R14, RZ, 0x3c, !PT ;  /* 0x0000000e0f0e0212 */ /* 0x000fc800078e3cff */
[----:B------:R-:W-:-:S05]  /*7750*/  @P0 LOP3.LUT R15, R15, R14, RZ, 0x3c, !PT ;  /* 0x0000000e0f0f0212 */ /* 0x000fca00078e3cff */
[----:B------:R-:W4:Y:S04]  /*7760*/  @P0 LDG.E.U16 R69, desc[UR14][R14.64] ;  /* 0x0000000e0e450981 */ /* 0x000f28000c1e1500 */
[----:B----4-:R0:W-:Y:S04]  /*7770*/  STL [R1+0x1f8], R69 ;  /* 0x0001f84501007387 */ /* 0x0101e80000100800 */
[----:B0-----:R-:W2:Y:S04]  /*7780*/  LDL.LU R69, [R1+0xa20] ;  /* 0x000a200001457983 */ /* 0x001ea80000300800 */
[----:B------:R-:W4:Y:S04]  /*7790*/  LDL R14, [R1+0x650] ;  /* 0x00065000010e7983 */ /* 0x000f280000100800 */
[----:B------:R-:W4:Y:S01]  /*77a0*/  LDL R15, [R1+0x654] ;  /* 0x00065400010f7983 */ /* 0x000f220000100800 */
[----:B------:R-:W-:-:S02]  /*77b0*/  PRMT R64, RZ, 0x7610, R64 ;  /* 0x00007610ff407816 */ /* 0x000fc40000000040 */
        /* <DEDUP_REMOVED lines=9> */
[----:B------:R-:W3:Y:S04]  /*7850*/  LDL R14, [R1+0x648] ;  /* 0x00064800010e7983 */ /* 0x000ee80000100800 */
[----:B------:R-:W3:Y:S02]  /*7860*/  LDL R15, [R1+0x64c] ;  /* 0x00064c00010f7983 */ /* 0x000ee40000100800 */
[----:B---3--:R-:W-:-:S04]  /*7870*/  @P3 LOP3.LUT R15, R15, R14, RZ, 0x3c, !PT ;  /* 0x0000000e0f0f3212 */ /* 0x008fc800078e3cff */
[----:B------:R-:W-:-:S04]  /*7880*/  @P3 LOP3.LUT R14, R15, R14, RZ, 0x3c, !PT ;  /* 0x0000000e0f0e3212 */ /* 0x000fc800078e3cff */
[----:B------:R-:W-:-:S05]  /*7890*/  @P3 LOP3.LUT R15, R15, R14, RZ, 0x3c, !PT ;  /* 0x0000000e0f0f3212 */ /* 0x000fca00078e3cff */
[----:B------:R-:W3:Y:S04]  /*78a0*/  @P3 LDG.E.U16 R67, desc[UR14][R14.64] ;  /* 0x0000000e0e433981 */ /* 0x000ee8000c1e1500 */
[----:B---3--:R0:W-:Y:S04]  /*78b0*/  STL [R1+0x1f0], R67 ;  /* 0x0001f04301007387 */ /* 0x0081e80000100800 */
        /* <DEDUP_REMOVED lines=22> */
[----:B0-----:R-:W3:Y:S04]  /*7a20*/  LDL.LU R65, [R1+0xa10] ;  /* 0x000a100001417983 */ /* 0x001ee80000300800 */
[----:B------:R-:W2:Y:S04]  /*7a30*/  LDL R14, [R1+0x630] ;  /* 0x00063000010e7983 */ /* 0x000ea80000100800 */
[----:B------:R-:W2:Y:S02]  /*7a40*/  LDL R15, [R1+0x634] ;  /* 0x00063400010f7983 */ /* 0x000ea40000100800 */
[----:B--2---:R-:W-:-:S04]  /*7a50*/  @P0 LOP3.LUT R15, R15, R14, RZ, 0x3c, !PT ;  /* 0x0000000e0f0f0212 */ /* 0x004fc800078e3cff */
[----:B------:R-:W-:-:S04]  /*7a60*/  @P0 LOP3.LUT R14, R15, R14, RZ, 0x3c, !PT ;  /* 0x0000000e0f0e0212 */ /* 0x000fc800078e3cff */
[----:B------:R-:W-:-:S05]  /*7a70*/  @P0 LOP3.LUT R15, R15, R14, RZ, 0x3c, !PT ;  /* 0x0000000e0f0f0212 */ /* 0x000fca00078e3cff */
[----:B------:R0:W2:Y:S04]  /*7a80*/  @P0 LDG.E.U16 R94, desc[UR14][R14.64] ;  /* 0x0000000e0e5e0981 */ /* 0x0000a8000c1e1500 */
        /* <DEDUP_REMOVED lines=81> */
[C---:B------:R-:W-:Y:S02]  /*7fa0*/  ISETP.GT.AND P3, PT, R2.reuse, 0x2c, PT ;  /* 0x0000002c0200780c */ /* 0x040fe40003f64270 */
[----:B------:R-:W-:Y:S02]  /*7fb0*/  PRMT R52, RZ, 0x7610, R52 ;  /* 0x00007610ff347816 */ /* 0x000fe40000000034 */
[----:B------:R-:W-:Y:S02]  /*7fc0*/  ISETP.GT.AND P4, PT, R2, 0x2d, PT ;  /* 0x0000002d0200780c */ /* 0x000fe40003f84270 */
[----:B0-----:R-:W-:-:S04]  /*7fd0*/  @P1 LOP3.LUT R15, R15, R14, RZ, 0x3c, !PT ;  /* 0x0000000e0f0f1212 */ /* 0x001fc800078e3cff */
[----:B------:R-:W-:-:S04]  /*7fe0*/  @P1 LOP3.LUT R14, R15, R14, RZ, 0x3c, !PT ;  /* 0x0000000e0f0e1212 */ /* 0x000fc800078e3cff */
[----:B------:R-:W-:-:S05]  /*7ff0*/  @P1 LOP3.LUT R15, R15, R14, RZ, 0x3c, !PT ;  /* 0x0000000e0f0f1212 */ /* 0x000fca00078e3cff */
[----:B------:R-:W2:Y:S04]  /*8000*/  @P1 LDG.E.U16 R57, desc[UR14][R14.64] ;  /* 0x0000000e0e391981 */ /* 0x000ea8000c1e1500 */
[----:B--2---:R0:W-:Y:S04]  /*8010*/  STL [R1+0x1b4], R57 ;  /* 0x0001b43901007387 */ /* 0x0041e80000100800 */
        /* <DEDUP_REMOVED lines=181> */
[----:B------:R-:W3:Y:S04]  /*8b70*/  LDL R14, [R1+0x548] ;  /* 0x00054800010e7983 */ /* 0x000ee80000100800 */
[----:B------:R-:W3:Y:S04]  /*8b80*/  LDL R15, [R1+0x54c] ;  /* 0x00054c00010f7983 */ /* 0x000ee80000100800 */
[----:B----4-:R0:W-:Y:S04]  /*8b90*/  STL [R1+0x180], R87 ;  /* 0x0001805701007387 */ /* 0x0101e80000100800 */
[----:B0-----:R-:W4:Y:S01]  /*8ba0*/  LDL R87, [R1+0x52c] ;  /* 0x00052c0001577983 */ /* 0x001f220000100800 */
[----:B------:R-:W-:-:S02]  /*8bb0*/  PRMT R39, RZ, 0x7610, R39 ;  /* 0x00007610ff277816 */ /* 0x000fc40000000027 */
[C---:B------:R-:W-:Y:S02]  /*8bc0*/  ISETP.GT.AND P2, PT, R2.reuse, 0x3f, PT ;  /* 0x0000003f0200780c */ /* 0x040fe40003f44270 */
[-C--:B---3--:R-:W-:Y:S02]  /*8bd0*/  @P1 LOP3.LUT R15, R15, R14.reuse, RZ, 0x3c, !PT ;  /* 0x0000000e0f0f1212 */ /* 0x088fe400078e3cff */
[----:B------:R-:W-:Y:S02]  /*8be0*/  PRMT R36, RZ, 0x7610, R36 ;  /* 0x00007610ff247816 */ /* 0x000fe40000000024 */
[C---:B------:R-:W-:Y:S02]  /*8bf0*/  @P1 LOP3.LUT R14, R15.reuse, R14, RZ, 0x3c, !PT ;  /* 0x0000000e0f0e1212 */ /* 0x040fe400078e3cff */
[----:B------:R-:W-:Y:S02]  /*8c00*/  ISETP.GT.AND P3, PT, R2, 0x40, PT ;  /* 0x000000400200780c */ /* 0x000fe40003f64270 */
[----:B------:R-:W-:-:S02]  /*8c10*/  @P1 LOP3.LUT R15, R15, R14, RZ, 0x3c, !PT ;  /* 0x0000000e0f0f1212 */ /* 0x000fc400078e3cff */
[----:B------:R-:W-:Y:S02]  /*8c20*/  PRMT R90, RZ, 0x7610, R90 ;  /* 0x00007610ff5a7816 */ /* 0x000fe4000000005a */
[----:B------:R-:W-:Y:S01]  /*8c30*/  ISETP.GT.AND P4, PT, R2, 0x41, PT ;  /* 0x000000410200780c */ /* 0x000fe20003f84270 */
[----:B------:R-:W3:Y:S04]  /*8c40*/  @P1 LDG.E.U16 R38, desc[UR14][R14.64] ;  /* 0x0000000e0e261981 */ /* 0x000ee8000c1e1500 */
[----:B---3--:R0:W-:Y:S04]  /*8c50*/  STL [R1+0x17c], R38 ;  /* 0x00017c2601007387 */ /* 0x0081e80000100800 */
        /* <DEDUP_REMOVED lines=26> */
[----:B------:R0:W4:Y:S04]  /*8e00*/  @P3 LDG.E.U16 R90, desc[UR14][R14.64] ;  /* 0x0000000e0e5a3981 */ /* 0x000128000c1e1500 */
[----:B------:R-:W3:Y:S01]  /*8e10*/  LDL R15, [R1+0x528] ;  /* 0x00052800010f7983 */ /* 0x000ee20000100800 */
[----:B0-----:R-:W-:-:S03]  /*8e20*/  @P4 IMAD.MOV.U32 R14, RZ, RZ, R87 ;  /* 0x000000ffff0e4224 */ /* 0x001fc600078e0057 */
[----:B------:R-:W2:Y:S04]  /*8e30*/  LDL R87, [R1+0x500] ;  /* 0x0005000001577983 */ /* 0x000ea80000100800 */
[----:B---3--:R0:W3:Y:S04]  /*8e40*/  @P4 LDG.E.U16 R24, desc[UR14][R14.64] ;  /* 0x0000000e0e184981 */ /* 0x0080e8000c1e1500 */
[----:B------:R-:W0:Y:S04]  /*8e50*/  LDL R14, [R1+0x520] ;  /* 0x00052000010e7983 */ /* 0x000e280000100800 */
[----:B------:R-:W0:Y:S02]  /*8e60*/  LDL R15, [R1+0x524] ;  /* 0x00052400010f7983 */ /* 0x000e240000100800 */
[----:B0-----:R-:W-:-:S04]  /*8e70*/  @P1 LOP3.LUT R15, R15, R14, RZ, 0x3c, !PT ;  /* 0x0000000e0f0f1212 */ /* 0x001fc800078e3cff */
[----:B------:R-:W-:-:S04]  /*8e80*/  @P1 LOP3.LUT R14, R15, R14, RZ, 0x3c, !PT ;  /* 0x0000000e0f0e1212 */ /* 0x000fc800078e3cff */
[----:B------:R-:W-:-:S05]  /*8e90*/  @P1 LOP3.LUT R15, R15, R14, RZ, 0x3c, !PT ;  /* 0x0000000e0f0f1212 */ /* 0x000fca00078e3cff */
[----:B------:R-:W4:Y:S04]  /*8ea0*/  @P1 LDG.E.U16 R37, desc[UR14][R14.64] ;  /* 0x0000000e0e251981 */ /* 0x000f28000c1e1500 */
[----:B---3--:R0:W-:Y:S04]  /*8eb0*/  STL [R1+0x170], R24 ;  /* 0x0001701801007387 */ /* 0x0081e80000100800 */
[----:B0-----:R-:W3:Y:S04]  /*8ec0*/  LDL R24, [R1+0x504] ;  /* 0x0005040001187983 */ /* 0x001ee80000100800 */
[----:B----4-:R0:W-:Y:S04]  /*8ed0*/  STL [R1+0x16c], R37 ;  /* 0x00016c2501007387 */ /* 0x0101e80000100800 */
[----:B0-----:R-:W4:Y:S04]  /*8ee0*/  LDL.LU R37, [R1+0x9a0] ;  /* 0x0009a00001257983 */ /* 0x001f280000300800 */
[----:B------:R-:W2:Y:S04]  /*8ef0*/  LDL R14, [R1+0x518] ;  /* 0x00051800010e7983 */ /* 0x000ea80000100800 */
[----:B------:R-:W2:Y:S01]  /*8f00*/  LDL R15, [R1+0x51c] ;  /* 0x00051c00010f7983 */ /* 0x000ea20000100800 */
[----:B------:R-:W-:-:S02]  /*8f10*/  PRMT R27, RZ, 0x7610, R27 ;  /* 0x00007610ff1b7816 */ /* 0x000fc4000000001b */
[----:B--2---:R-:W-:-:S04]  /*8f20*/  @P0 LOP3.LUT R15, R15, R14, RZ, 0x3c, !PT ;  /* 0x0000000e0f0f0212 */ /* 0x004fc800078e3cff */
[----:B------:R-:W-:-:S04]  /*8f30*/  @P0 LOP3.LUT R14, R15, R14, RZ, 0x3c, !PT ;  /* 0x0000000e0f0e0212 */ /* 0x000fc800078e3cff */
[----:B------:R-:W-:-:S05]  /*8f40*/  @P0 LOP3.LUT R15, R15, R14, RZ, 0x3c, !PT ;  /* 0x0000000e0f0f0212 */ /* 0x000fca00078e3cff */
[----:B------:R0:W2:Y:S04]  /*8f50*/  @P0 LDG.E.U16 R27, desc[UR14][R14.64] ;  /* 0x0000000e0e1b0981 */ /* 0x0000a8000c1e1500 */
[----:B------:R-:W0:Y:S04]  /*8f60*/  LDL R14, [R1+0x510] ;  /* 0x00051000010e7983 */ /* 0x000e280000100800 */
[----:B------:R-:W0:Y:S01]  /*8f70*/  LDL R15, [R1+0x514] ;  /* 0x00051400010f7983 */ /* 0x000e220000100800 */
[----:B------:R-:W-:Y:S02]  /*8f80*/  ISETP.GT.AND P2, PT, R2, 0x44, PT ;  /* 0x000000440200780c */ /* 0x000fe40003f44270 */
[----:B------:R-:W-:-:S11]  /*8f90*/  PRMT R34, RZ, 0x7610, R34 ;  /* 0x00007610ff227816 */ /* 0x000fd60000000022 */
[----:B0-----:R-:W-:-:S04]  /*8fa0*/  @P2 LOP3.LUT R15, R15, R14, RZ, 0x3c, !PT ;  /* 0x0000000e0f0f2212 */ /* 0x001fc800078e3cff */
[----:B------:R-:W-:-:S04]  /*8fb0*/  @P2 LOP3.LUT R14, R15, R14, RZ, 0x3c, !PT ;  /* 0x0000000e0f0e2212 */ /* 0x000fc800078e3cff */
[----:B------:R-:W-:-:S05]  /*8fc0*/  @P2 LOP3.LUT R15, R15, R14, RZ, 0x3c, !PT ;  /* 0x0000000e0f0f2212 */ /* 0x000fca00078e3cff */
[----:B------:R-:W3:Y:S04]  /*8fd0*/  @P2 LDG.E.U16 R34, desc[UR14][R14.64] ;  /* 0x0000000e0e222981 */ /* 0x000ee8000c1e1500 */
[----:B--2---:R0:W-:Y:S04]  /*8fe0*/  STL [R1+0x168], R27 ;  /* 0x0001681b01007387 */ /* 0x0041e80000100800 */
[----:B0-----:R-:W2:Y:S04]  /*8ff0*/  LDL R27, [R1+0x4f4] ;  /* 0x0004f400011b7983 */ /* 0x001ea80000100800 */
[----:B---3--:R0:W-:Y:S04]  /*9000*/  STL [R1+0x164], R34 ;  /* 0x0001642201007387 */ /* 0x0081e80000100800 */
[----:B0-----:R-:W3:Y:S04]  /*9010*/  LDL.LU R34, [R1+0x99c] ;  /* 0x00099c0001227983 */ /* 0x001ee80000300800 */
[----:B------:R-:W4:Y:S04]  /*9020*/  LDL R14, [R1+0x508] ;  /* 0x00050800010e7983 */ /* 0x000f280000100800 */
[----:B------:R-:W4:Y:S01]  /*9030*/  LDL R15, [R1+0x50c] ;  /* 0x00050c00010f7983 */ /* 0x000f220000100800 */
[----:B------:R-:W-:-:S02]  /*9040*/  ISETP.GT.AND P3, PT, R2, 0x45, PT ;  /* 0x000000450200780c */ /* 0x000fc40003f64270 */
[----:B------:R-:W-:-:S11]  /*9050*/  PRMT R35, RZ, 0x7610, R35 ;  /* 0x00007610ff237816 */ /* 0x000fd60000000023 */
[----:B----4-:R-:W-:-:S04]  /*9060*/  @P3 LOP3.LUT R15, R15, R14, RZ, 0x3c, !PT ;  /* 0x0000000e0f0f3212 */ /* 0x010fc800078e3cff */
[----:B------:R-:W-:-:S04]  /*9070*/  @P3 LOP3.LUT R14, R15, R14, RZ, 0x3c, !PT ;  /* 0x0000000e0f0e3212 */ /* 0x000fc800078e3cff */
[----:B------:R-:W-:-:S05]  /*9080*/  @P3 LOP3.LUT R15, R15, R14, RZ, 0x3c, !PT ;  /* 0x0000000e0f0f3212 */ /* 0x000fca00078e3cff */
[----:B------:R0:W4:Y:S01]  /*9090*/  @P3 LDG.E.U16 R35, desc[UR14][R14.64] ;  /* 0x0000000e0e233981 */ /* 0x000122000c1e1500 */
[----:B------:R-:W-:Y:S02]  /*90a0*/  ISETP.GT.AND P4, PT, R2, 0x46, PT ;  /* 0x000000460200780c */ /* 0x000fe40003f84270 */
[----:B------:R-:W-:-:S11]  /*90b0*/  PRMT R17, RZ, 0x7610, R17 ;  /* 0x00007610ff117816 */ /* 0x000fd60000000011 */
[----:B0-----:R-:W-:Y:S02]  /*90c0*/  @P4 IMAD.MOV.U32 R14, RZ, RZ, R24 ;  /* 0x000000ffff0e4224 */ /* 0x001fe400078e0018 */
[----:B------:R-:W-:-:S05]  /*90d0*/  @P4 IMAD.MOV.U32 R15, RZ, RZ, R87 ;  /* 0x000000ffff0f4224 */ /* 0x000fca00078e0057 */
[----:B------:R0:W2:Y:S04]  /*90e0*/  @P4 LDG.E.U16 R17, desc[UR14][R14.64] ;  /* 0x0000000e0e114981 */ /* 0x0000a8000c1e1500 */
[----:B----4-:R1:W-:Y:S04]  /*90f0*/  STL [R1+0x160], R35 ;  /* 0x0001602301007387 */ /* 0x0103e80000100800 */
[----:B-1----:R-:W3:Y:S04]  /*9100*/  LDL.LU R35, [R1+0x998] ;  /* 0x0009980001237983 */ /* 0x002ee80000300800 */
[----:B------:R-:W0:Y:S04]  /*9110*/  LDL R14, [R1+0x4f8] ;  /* 0x0004f800010e7983 */ /* 0x000e280000100800 */
[----:B------:R-:W0:Y:S01]  /*9120*/  LDL R15, [R1+0x4fc] ;  /* 0x0004fc00010f7983 */ /* 0x000e220000100800 */
[----:B------:R-:W-:-:S02]  /*9130*/  ISETP.GT.AND P1, PT, R2, 0x47, PT ;  /* 0x000000470200780c */ /* 0x000fc40003f24270 */
[----:B------:R-:W-:Y:S01]  /*9140*/  PRMT R32, RZ, 0x7610, R32 ;  /* 0x00007610ff207816 */ /* 0x000fe20000000020 */
[----:B------:R-:W4:Y:S04]  /*9150*/  LDL R87, [R1+0x4e4] ;  /* 0x0004e40001577983 */ /* 0x000f280000100800 */
[----:B------:R-:W3:Y:S06]  /*9160*/  LDL R24, [R1+0x4d8] ;  /* 0x0004d80001187983 */ /* 0x000eec0000100800 */
[----:B0-----:R-:W-:-:S04]  /*9170*/  @P1 LOP3.LUT R15, R15, R14, RZ, 0x3c, !PT ;  /* 0x0000000e0f0f1212 */ /* 0x001fc800078e3cff */
[----:B------:R-:W-:-:S04]  /*9180*/  @P1 LOP3.LUT R14, R15, R14, RZ, 0x3c, !PT ;  /* 0x0000000e0f0e1212 */ /* 0x000fc800078e3cff */
[----:B------:R-:W-:-:S05]  /*9190*/  @P1 LOP3.LUT R15, R15, R14, RZ, 0x3c, !PT ;  /* 0x0000000e0f0f1212 */ /* 0x000fca00078e3cff */
[----:B------:R-:W4:Y:S04]  /*91a0*/  @P1 LDG.E.U16 R32, desc[UR14][R14.64] ;  /* 0x0000000e0e201981 */ /* 0x000f28000c1e1500 */
[----:B--2---:R0:W-:Y:S04]  /*91b0*/  STL [R1+0x15c], R17 ;  /* 0x00015c1101007387 */ /* 0x0041e80000100800 */
[----:B0-----:R-:W2:Y:S01]  /*91c0*/  LDL R17, [R1+0x4dc] ;  /* 0x0004dc0001117983 */ /* 0x001ea20000100800 */
[----:B------:R-:W-:-:S03]  /*91d0*/  ISETP.GT.AND P0, PT, R2, 0x48, PT ;  /* 0x000000480200780c */ /* 0x000fc60003f04270 */
[----:B----4-:R0:W-:Y:S04]  /*91e0*/  STL [R1+0x158], R32 ;  /* 0x0001582001007387 */ /* 0x0101e80000100800 */
[----:B0-----:R-:W4:Y:S04]  /*91f0*/  LDL.LU R32, [R1+0x994] ;  /* 0x0009940001207983 */ /* 0x001f280000300800 */
[----:B------:R-:W3:Y:S01]  /*9200*/  LDL R15, [R1+0x4f0] ;  /* 0x0004f000010f7983 */ /* 0x000ee20000100800 */
[----:B------:R-:W-:Y:S01]  /*9210*/  PRMT R89, RZ, 0x7610, R89 ;  /* 0x00007610ff597816 */ /* 0x000fe20000000059 */
[----:B------:R-:W-:Y:S01]  /*9220*/  @P0 IMAD.MOV.U32 R14, RZ, RZ, R27 ;  /* 0x000000ffff0e0224 */ /* 0x000fe200078e001b */
[----:B------:R-:W-:Y:S01]  /*9230*/  ISETP.GT.AND P2, PT, R2, 0x49, PT ;  /* 0x000000490200780c */ /* 0x000fe20003f44270 */
[----:B------:R-:W4:Y:S04]  /*9240*/  LDL R27, [R1+0x4d4] ;  /* 0x0004d400011b7983 */ /* 0x000f280000100800 */
[----:B---3--:R0:W3:Y:S04]  /*9250*/  @P0 LDG.E.U16 R89, desc[UR14][R14.64] ;  /* 0x0000000e0e590981 */ /* 0x0080e8000c1e1500 */
[----:B------:R-:W0:Y:S04]  /*9260*/  LDL R14, [R1+0x4e8] ;  /* 0x0004e800010e7983 */ /* 0x000e280000100800 */
[----:B------:R-:W0:Y:S01]  /*9270*/  LDL R15, [R1+0x4ec] ;  /* 0x0004ec00010f7983 */ /* 0x000e220000100800 */
[----:B------:R-:W-:-:S02]  /*9280*/  PRMT R11, RZ, 0x7610, R11 ;  /* 0x00007610ff0b7816 */ /* 0x000fc4000000000b */
[----:B------:R-:W-:Y:S02]  /*9290*/  ISETP.GT.AND P3, PT, R2, 0x4a, PT ;  /* 0x0000004a0200780c */ /* 0x000fe40003f64270 */
[----:B0-----:R-:W-:-:S04]  /*92a0*/  @P2 LOP3.LUT R15, R15, R14, RZ, 0x3c, !PT ;  /* 0x0000000e0f0f2212 */ /* 0x001fc800078e3cff */
[----:B------:R-:W-:-:S04]  /*92b0*/  @P2 LOP3.LUT R14, R15, R14, RZ, 0x3c, !PT ;  /* 0x0000000e0f0e2212 */ /* 0x000fc800078e3cff */
[----:B------:R-:W-:-:S05]  /*92c0*/  @P2 LOP3.LUT R15, R15, R14, RZ, 0x3c, !PT ;  /* 0x0000000e0f0f2212 */ /* 0x000fca00078e3cff */
[----:B------:R0:W3:Y:S04]  /*92d0*/  @P2 LDG.E.U16 R11, desc[UR14][R14.64] ;  /* 0x0000000e0e0b2981 */ /* 0x0000e8000c1e1500 */
[----:B------:R-:W2:Y:S01]  /*92e0*/  LDL R15, [R1+0x4e0] ;  /* 0x0004e000010f7983 */ /* 0x000ea20000100800 */
[C---:B------:R-:W-:Y:S01]  /*92f0*/  ISETP.GT.AND P4, PT, R2.reuse, 0x4b, PT ;  /* 0x0000004b0200780c */ /* 0x040fe20003f84270 */
[----:B0-----:R-:W-:Y:S01]  /*9300*/  @P3 IMAD.MOV.U32 R14, RZ, RZ, R87 ;  /* 0x000000ffff0e3224 */ /* 0x001fe200078e0057 */
[----:B------:R-:W-:Y:S01]  /*9310*/  PRMT R84, RZ, 0x7610, R84 ;  /* 0x00007610ff547816 */ /* 0x000fe20000000054 */
[----:B------:R-:W3:Y:S01]  /*9320*/  LDL R87, [R1+0x4cc] ;  /* 0x0004cc0001577983 */ /* 0x000ee20000100800 */
[----:B------:R-:W-:Y:S02]  /*9330*/  PRMT R16, RZ, 0x7610, R16 ;  /* 0x00007610ff107816 */ /* 0x000fe40000000010 */
[----:B------:R-:W-:-:S02]  /*9340*/  ISETP.GT.AND P1, PT, R2, 0x4c, PT ;  /* 0x0000004c0200780c */ /* 0x000fc40003f24270 */
[----:B--2---:R0:W2:Y:S05]  /*9350*/  @P3 LDG.E.U16 R84, desc[UR14][R14.64] ;  /* 0x0000000e0e543981 */ /* 0x0040aa000c1e1500 */
[----:B0-----:R-:W-:Y:S02]  /*9360*/  @P4 IMAD.MOV.U32 R14, RZ, RZ, R17 ;  /* 0x000000ffff0e4224 */ /* 0x001fe400078e0011 */
[----:B------:R-:W-:Y:S01]  /*9370*/  @P4 IMAD.MOV.U32 R15, RZ, RZ, R24 ;  /* 0x000000ffff0f4224 */ /* 0x000fe200078e0018 */
[----:B------:R-:W-:Y:S01]  /*9380*/  PRMT R25, RZ, 0x7610, R25 ;  /* 0x00007610ff197816 */ /* 0x000fe20000000019 */
[----:B------:R-:W3:Y:S04]  /*9390*/  LDL R24, [R1+0x4c0] ;  /* 0x0004c00001187983 */ /* 0x000ee80000100800 */
[----:B------:R4:W3:Y:S04]  /*93a0*/  @P4 LDG.E.U16 R16, desc[UR14][R14.64] ;  /* 0x0000000e0e104981 */ /* 0x0008e8000c1e1500 */
[----:B------:R-:W3:Y:S04]  /*93b0*/  LDL R17, [R1+0x4c4] ;  /* 0x0004c40001117983 */ /* 0x000ee80000100800 */
[----:B------:R-:W3:Y:S01]  /*93c0*/  LDL R15, [R1+0x4d0] ;  /* 0x0004d000010f7983 */ /* 0x000ee20000100800 */
[----:B----4-:R-:W-:-:S03]  /*93d0*/  @P1 IMAD.MOV.U32 R14, RZ, RZ, R27 ;  /* 0x000000ffff0e1224 */ /* 0x010fc600078e001b */
[----:B--2---:R0:W-:Y:S04]  /*93e0*/  STL [R1+0x154], R84 ;  /* 0x0001545401007387 */ /* 0x0041e80000100800 */
[----:B0-----:R-:W2:Y:S04]  /*93f0*/  LDL R84, [R1+0x4b8] ;  /* 0x0004b80001547983 */ /* 0x001ea80000100800 */
[----:B---3--:R0:W-:Y:S01]  /*9400*/  STL [R1+0x150], R16 ;  /* 0x0001501001007387 */ /* 0x0081e20000100800 */
[C---:B------:R-:W-:Y:S02]  /*9410*/  ISETP.GT.AND P0, PT, R2.reuse, 0x4d, PT ;  /* 0x0000004d0200780c */ /* 0x040fe40003f04270 */
[----:B------:R-:W-:Y:S01]  /*9420*/  ISETP.GT.AND P2, PT, R2, 0x4e, PT ;  /* 0x0000004e0200780c */ /* 0x000fe20003f44270 */
[----:B------:R-:W3:Y:S04]  /*9430*/  LDL R27, [R1+0x4b0] ;  /* 0x0004b000011b7983 */ /* 0x000ee80000100800 */
[----:B------:R1:W4:Y:S04]  /*9440*/  @P1 LDG.E.U16 R25, desc[UR14][R14.64] ;  /* 0x0000000e0e191981 */ /* 0x000328000c1e1500 */
[----:B0-----:R-:W2:Y:S04]  /*9450*/  LDL R16, [R1+0x4bc] ;  /* 0x0004bc0001107983 */ /* 0x001ea80000100800 */
[----:B------:R-:W3:Y:S01]  /*9460*/  LDL R15, [R1+0x4c8] ;  /* 0x0004c800010f7983 */ /* 0x000ee20000100800 */
[----:B------:R-:W-:Y:S01]  /*9470*/  PRMT R85, RZ, 0x7610, R85 ;  /* 0x00007610ff557816 */ /* 0x000fe20000000055 */
[----:B-1----:R-:W-:Y:S01]  /*9480*/  @P0 IMAD.MOV.U32 R14, RZ, RZ, R87 ;  /* 0x000000ffff0e0224 */ /* 0x002fe200078e0057 */
[----:B------:R-:W-:-:S02]  /*9490*/  PRMT R6, RZ, 0x7610, R6 ;  /* 0x00007610ff067816 */ /* 0x000fc40000000006 */
[----:B------:R-:W-:Y:S02]  /*94a0*/  ISETP.GT.AND P3, PT, R2, 0x4f, PT ;  /* 0x0000004f0200780c */ /* 0x000fe40003f64270 */
[----:B------:R-:W-:Y:S01]  /*94b0*/  PRMT R83, RZ, 0x7610, R83 ;  /* 0x00007610ff537816 */ /* 0x000fe20000000053 */
[----:B---3--:R0:W3:Y:S02]  /*94c0*/  @P0 LDG.E.U16 R85, desc[UR14][R14.64] ;  /* 0x0000000e0e550981 */ /* 0x0080e4000c1e1500 */
[----:B0-----:R-:W-:Y:S02]  /*94d0*/  @P2 IMAD.MOV.U32 R14, RZ, RZ, R17 ;  /* 0x000000ffff0e2224 */ /* 0x001fe400078e0011 */
[----:B------:R-:W-:-:S05]  /*94e0*/  @P2 IMAD.MOV.U32 R15, RZ, RZ, R24 ;  /* 0x000000ffff0f2224 */ /* 0x000fca00078e0018 */
[----:B------:R2:W3:Y:S02]  /*94f0*/  @P2 LDG.E.U16 R6, desc[UR14][R14.64] ;  /* 0x0000000e0e062981 */ /* 0x0004e4000c1e1500 */
[----:B--2---:R-:W-:Y:S02]  /*9500*/  @P3 IMAD.MOV.U32 R14, RZ, RZ, R16 ;  /* 0x000000ffff0e3224 */ /* 0x004fe400078e0010 */
[----:B------:R-:W-:-:S05]  /*9510*/  @P3 IMAD.MOV.U32 R15, RZ, RZ, R84 ;  /* 0x000000ffff0f3224 */ /* 0x000fca00078e0054 */
[----:B------:R-:W2:Y:S04]  /*9520*/  @P3 LDG.E.U16 R83, desc[UR14][R14.64] ;  /* 0x0000000e0e533981 */ /* 0x000ea8000c1e1500 */
[----:B----4-:R0:W-:Y:S04]  /*9530*/  STL [R1+0x148], R25 ;  /* 0x0001481901007387 */ /* 0x0101e80000100800 */
[----:B------:R-:W4:Y:S04]  /*9540*/  LDL R24, [R1+0x4a8] ;  /* 0x0004a80001187983 */ /* 0x000f280000100800 */
[----:B------:R-:W4:Y:S04]  /*9550*/  LDL R17, [R1+0x4ac] ;  /* 0x0004ac0001117983 */ /* 0x000f280000100800 */
[----:B0-----:R-:W4:Y:S04]  /*9560*/  LDL R25, [R1+0x4b4] ;  /* 0x0004b40001197983 */ /* 0x001f280000100800 */
[----:B---3--:R-:W-:Y:S04]  /*9570*/  STL [R1+0x948], R6 ;  /* 0x0009480601007387 */ /* 0x008fe80000100800 */
[----:B------:R0:W-:Y:S04]  /*9580*/  STL [R1+0x144], R85 ;  /* 0x0001445501007387 */ /* 0x0001e80000100800 */
[----:B------:R-:W3:Y:S01]  /*9590*/  LDL R16, [R1+0x4a4] ;  /* 0x0004a40001107983 */ /* 0x000ee20000100800 */
[----:B------:R-:W-:-:S02]  /*95a0*/  ISETP.GT.AND P4, PT, R2, 0x50, PT ;  /* 0x000000500200780c */ /* 0x000fc40003f84270 */
[C---:B------:R-:W-:Y:S01]  /*95b0*/  ISETP.GT.AND P1, PT, R2.reuse, 0x51, PT ;  /* 0x000000510200780c */ /* 0x040fe20003f24270 */
[----:B------:R-:W3:Y:S04]  /*95c0*/  LDL R84, [R1+0x498] ;  /* 0x0004980001547983 */ /* 0x000ee80000100800 */
[----:B0-----:R-:W3:Y:S04]  /*95d0*/  LDL R85, [R1+0x4a0] ;  /* 0x0004a00001557983 */ /* 0x001ee80000100800 */
[----:B--2---:R0:W-:Y:S01]  /*95e0*/  STL [R1+0x140], R83 ;  /* 0x0001405301007387 */ /* 0x0041e20000100800 */
[----:B------:R-:W-:Y:S01]  /*95f0*/  PRMT R88, RZ, 0x7610, R88 ;  /* 0x00007610ff587816 */ /* 0x000fe20000000058 */
[----:B------:R-:W-:Y:S01]  /*9600*/  @P4 IMAD.MOV.U32 R15, RZ, RZ, R27 ;  /* 0x000000ffff0f4224 */ /* 0x000fe200078e001b */
[----:B------:R-:W-:Y:S01]  /*9610*/  ISETP.GT.AND P0, PT, R2, 0x52, PT ;  /* 0x000000520200780c */ /* 0x000fe20003f04270 */
[----:B------:R-:W2:Y:S04]  /*9620*/  LDL R27, [R1+0x490] ;  /* 0x00049000011b7983 */ /* 0x000ea80000100800 */
[----:B0-----:R-:W2:Y:S01]  /*9630*/  LDL R83, [R1+0x49c] ;  /* 0x00049c0001537983 */ /* 0x001ea20000100800 */
[----:B----4-:R-:W-:-:S03]  /*9640*/  @P4 IMAD.MOV.U32 R14, RZ, RZ, R25 ;  /* 0x000000ffff0e4224 */ /* 0x010fc600078e0019 */
[----:B------:R-:W4:Y:S01]  /*9650*/  LDL R25, [R1+0x494] ;  /* 0x0004940001197983 */ /* 0x000f220000100800 */
[----:B------:R-:W-:-:S03]  /*9660*/  PRMT R86, RZ, 0x7610, R86 ;  /* 0x00007610ff567816 */ /* 0x000fc60000000056 */
[----:B------:R0:W4:Y:S01]  /*9670*/  @P4 LDG.E.U16 R88, desc[UR14][R14.64] ;  /* 0x0000000e0e584981 */ /* 0x000122000c1e1500 */
[----:B------:R-:W-:Y:S01]  /*9680*/  PRMT R13, RZ, 0x7610, R13 ;  /* 0x00007610ff0d7816 */ /* 0x000fe2000000000d */
[----:B0-----:R-:W-:Y:S02]  /*9690*/  @P1 IMAD.MOV.U32 R14, RZ, RZ, R17 ;  /* 0x000000ffff0e1224 */ /* 0x001fe400078e0011 */
[----:B------:R-:W-:Y:S01]  /*96a0*/  @P1 IMAD.MOV.U32 R15, RZ, RZ, R24 ;  /* 0x000000ffff0f1224 */ /* 0x000fe200078e0018 */
[----:B------:R-:W4:Y:S04]  /*96b0*/  LDL R17, [R1+0x48c] ;  /* 0x00048c0001117983 */ /* 0x000f280000100800 */
[----:B------:R-:W4:Y:S04]  /*96c0*/  LDL R24, [R1+0x488] ;  /* 0x0004880001187983 */ /* 0x000f280000100800 */
[----:B------:R3:W4:Y:S02]  /*96d0*/  @P1 LDG.E.U16 R86, desc[UR14][R14.64] ;  /* 0x0000000e0e561981 */ /* 0x000724000c1e1500 */
[----:B---3--:R-:W-:Y:S01]  /*96e0*/  @P0 IMAD.MOV.U32 R14, RZ, RZ, R16 ;  /* 0x000000ffff0e0224 */ /* 0x008fe200078e0010 */
[----:B------:R-:W-:Y:S01]  /*96f0*/  ISETP.GT.AND P2, PT, R2, 0x53, PT ;  /* 0x000000530200780c */ /* 0x000fe20003f44270 */
[----:B------:R-:W3:Y:S01]  /*9700*/  LDL R16, [R1+0x480] ;  /* 0x0004800001107983 */ /* 0x000ee20000100800 */
[----:B------:R-:W-:-:S05]  /*9710*/  @P0 IMAD.MOV.U32 R15, RZ, RZ, R85 ;  /* 0x000000ffff0f0224 */ /* 0x000fca00078e0055 */
[----:B------:R2:W3:Y:S01]  /*9720*/  @P0 LDG.E.U16 R13, desc[UR14][R14.64] ;  /* 0x0000000e0e0d0981 */ /* 0x0004e2000c1e1500 */
[C---:B------:R-:W-:Y:S02]  /*9730*/  ISETP.GT.AND P3, PT, R2.reuse, 0x54, PT ;  /* 0x000000540200780c */ /* 0x040fe40003f64270 */
[----:B------:R-:W-:Y:S02]  /*9740*/  ISETP.GT.AND P4, PT, R2, 0x55, PT ;  /* 0x000000550200780c */ /* 0x000fe40003f84270 */
[----:B------:R-:W-:Y:S01]  /*9750*/  PRMT R82, RZ, 0x7610, R82 ;  /* 0x00007610ff527816 */ /* 0x000fe20000000052 */
[----:B--2---:R-:W-:Y:S02]  /*9760*/  @P2 IMAD.MOV.U32 R14, RZ, RZ, R83 ;  /* 0x000000ffff0e2224 */ /* 0x004fe400078e0053 */
[----:B------:R-:W-:Y:S01]  /*9770*/  @P2 IMAD.MOV.U32 R15, RZ, RZ, R84 ;  /* 0x000000ffff0f2224 */ /* 0x000fe200078e0054 */
[----:B------:R-:W-:-:S04]  /*9780*/  PRMT R79, RZ, 0x7610, R79 ;  /* 0x00007610ff4f7816 */ /* 0x000fc8000000004f */
[----:B------:R4:W2:Y:S01]  /*9790*/  @P2 LDG.E.U16 R82, desc[UR14][R14.64] ;  /* 0x0000000e0e522981 */ /* 0x0008a2000c1e1500 */
[----:B------:R-:W-:Y:S01]  /*97a0*/  PRMT R78, RZ, 0x7610, R78 ;  /* 0x00007610ff4e7816 */ /* 0x000fe2000000004e */
[----:B----4-:R-:W-:Y:S02]  /*97b0*/  @P3 IMAD.MOV.U32 R14, RZ, RZ, R25 ;  /* 0x000000ffff0e3224 */ /* 0x010fe400078e0019 */
[----:B------:R-:W-:-:S05]  /*97c0*/  @P3 IMAD.MOV.U32 R15, RZ, RZ, R27 ;  /* 0x000000ffff0f3224 */ /* 0x000fca00078e001b */
[----:B------:R0:W4:Y:S02]  /*97d0*/  @P3 LDG.E.U16 R79, desc[UR14][R14.64] ;  /* 0x0000000e0e4f3981 */ /* 0x000124000c1e1500 */
[----:B0-----:R-:W-:Y:S02]  /*97e0*/  @P4 IMAD.MOV.U32 R14, RZ, RZ, R17 ;  /* 0x000000ffff0e4224 */ /* 0x001fe400078e0011 */
[----:B------:R-:W-:-:S05]  /*97f0*/  @P4 IMAD.MOV.U32 R15, RZ, RZ, R24 ;  /* 0x000000ffff0f4224 */ /* 0x000fca00078e0018 */
[----:B------:R0:W2:Y:S04]  /*9800*/  @P4 LDG.E.U16 R78, desc[UR14][R14.64] ;  /* 0x0000000e0e4e4981 */ /* 0x0000a8000c1e1500 */
[----:B---3--:R1:W-:Y:S04]  /*9810*/  STL [R1+0x138], R13 ;  /* 0x0001380d01007387 */ /* 0x0083e80000100800 */
[----:B------:R-:W3:Y:S04]  /*9820*/  LDL R27, [R1+0x478] ;  /* 0x00047800011b7983 */ /* 0x000ee80000100800 */
[----:B------:R-:W3:Y:S04]  /*9830*/  LDL R25, [R1+0x47c] ;  /* 0x00047c0001197983 */ /* 0x000ee80000100800 */
[----:B-1----:R-:W3:Y:S01]  /*9840*/  LDL R13, [R1+0x484] ;  /* 0x00048400010d7983 */ /* 0x002ee20000100800 */
[----:B------:R-:W-:-:S03]  /*9850*/  ISETP.GT.AND P1, PT, R2, 0x56, PT ;  /* 0x000000560200780c */ /* 0x000fc60003f24270 */
[----:B------:R-:W3:Y:S04]  /*9860*/  LDL R24, [R1+0x470] ;  /* 0x0004700001187983 */ /* 0x000ee80000100800 */
[----:B------:R-:W3:Y:S01]  /*9870*/  LDL R17, [R1+0x474] ;  /* 0x0004740001117983 */ /* 0x000ee20000100800 */
[----:B------:R-:W-:Y:S02]  /*9880*/  ISETP.GT.AND P0, PT, R2, 0x57, PT ;  /* 0x000000570200780c */ /* 0x000fe40003f04270 */
[----:B------:R-:W-:-:S03]  /*9890*/  PRMT R81, RZ, 0x7610, R81 ;  /* 0x00007610ff517816 */ /* 0x000fc60000000051 */
[----:B0-----:R-:W-:Y:S01]  /*98a0*/  @P1 IMAD.MOV.U32 R15, RZ, RZ, R16 ;  /* 0x000000ffff0f1224 */ /* 0x001fe200078e0010 */
[----:B----4-:R0:W-:Y:S04]  /*98b0*/  STL [R1+0x130], R79 ;  /* 0x0001304f01007387 */ /* 0x0101e80000100800 */
[----:B0-----:R-:W4:Y:S04]  /*98c0*/  LDL R79, [R1+0x468] ;  /* 0x00046800014f7983 */ /* 0x001f280000100800 */
[----:B--2---:R0:W-:Y:S04]  /*98d0*/  STL [R1+0x12c], R78 ;  /* 0x00012c4e01007387 */ /* 0x0041e80000100800 */
[----:B------:R-:W2:Y:S04]  /*98e0*/  LDL R16, [R1+0x460] ;  /* 0x0004600001107983 */ /* 0x000ea80000100800 */
[----:B0-----:R-:W4:Y:S04]  /*98f0*/  LDL R78, [R1+0x46c] ;  /* 0x00046c00014e7983 */ /* 0x001f280000100800 */
[----:B------:R-:W-:Y:S01]  /*9900*/  STL [R1+0x13c], R86 ;  /* 0x00013c5601007387 */ /* 0x000fe20000100800 */
[----:B---3--:R-:W-:-:S03]  /*9910*/  @P1 IMAD.MOV.U32 R14, RZ, RZ, R13 ;  /* 0x000000ffff0e1224 */ /* 0x008fc600078e000d */
[----:B------:R-:W3:Y:S04]  /*9920*/  LDL R13, [R1+0x464] ;  /* 0x00046400010d7983 */ /* 0x000ee80000100800 */
[----:B------:R0:W3:Y:S02]  /*9930*/  @P1 LDG.E.U16 R81, desc[UR14][R14.64] ;  /* 0x0000000e0e511981 */ /* 0x0000e4000c1e1500 */
[----:B0-----:R-:W-:Y:S02]  /*9940*/  @P0 IMAD.MOV.U32 R14, RZ, RZ, R25 ;  /* 0x000000ffff0e0224 */ /* 0x001fe400078e0019 */
[----:B------:R-:W-:Y:S01]  /*9950*/  @P0 IMAD.MOV.U32 R15, RZ, RZ, R27 ;  /* 0x000000ffff0f0224 */ /* 0x000fe200078e001b */
[----:B------:R-:W3:Y:S04]  /*9960*/  LDL R25, [R1+0x45c] ;  /* 0x00045c0001197983 */ /* 0x000ee80000100800 */
[----:B------:R-:W3:Y:S01]  /*9970*/  LDL R27, [R1+0x458] ;  /* 0x00045800011b7983 */ /* 0x000ee20000100800 */
[----:B------:R-:W-:-:S02]  /*9980*/  ISETP.GT.AND P2, PT, R2, 0x58, PT ;  /* 0x000000580200780c */ /* 0x000fc40003f44270 */
[----:B------:R-:W-:Y:S02]  /*9990*/  PRMT R80, RZ, 0x7610, R80 ;  /* 0x00007610ff507816 */ /* 0x000fe40000000050 */
[C---:B------:R-:W-:Y:S02]  /*99a0*/  ISETP.GT.AND P3, PT, R2.reuse, 0x59, PT ;  /* 0x000000590200780c */ /* 0x040fe40003f64270 */
[C---:B------:R-:W-:Y:S02]  /*99b0*/  ISETP.GT.AND P4, PT, R2.reuse, 0x5a, PT ;  /* 0x0000005a0200780c */ /* 0x040fe40003f84270 */
[----:B------:R0:W3:Y:S01]  /*99c0*/  @P0 LDG.E.U16 R80, desc[UR14][R14.64] ;  /* 0x0000000e0e500981 */ /* 0x0000e2000c1e1500 */
[----:B------:R-:W-:Y:S02]  /*99d0*/  PRMT R22, RZ, 0x7610, R22 ;  /* 0x00007610ff167816 */ /* 0x000fe40000000016 */
[----:B------:R-:W-:Y:S02]  /*99e0*/  PRMT R77, RZ, 0x7610, R77 ;  /* 0x00007610ff4d7816 */ /* 0x000fe4000000004d */
[----:B------:R-:W-:Y:S01]  /*99f0*/  ISETP.GT.AND P1, PT, R2, 0x5b, PT ;  /* 0x0000005b0200780c */ /* 0x000fe20003f24270 */
[----:B0-----:R-:W-:-:S02]  /*9a00*/  @P2 IMAD.MOV.U32 R14, RZ, RZ, R17 ;  /* 0x000000ffff0e2224 */ /* 0x001fc400078e0011 */
[----:B------:R-:W-:-:S05]  /*9a10*/  @P2 IMAD.MOV.U32 R15, RZ, RZ, R24 ;  /* 0x000000ffff0f2224 */ /* 0x000fca00078e0018 */
[----:B------:R4:W3:Y:S01]  /*9a20*/  @P2 LDG.E.U16 R22, desc[UR14][R14.64] ;  /* 0x0000000e0e162981 */ /* 0x0008e2000c1e1500 */
[----:B------:R-:W-:Y:S01]  /*9a30*/  PRMT R29, RZ, 0x7610, R29 ;  /* 0x00007610ff1d7816 */ /* 0x000fe2000000001d */
[----:B----4-:R-:W-:Y:S02]  /*9a40*/  @P3 IMAD.MOV.U32 R14, RZ, RZ, R78 ;  /* 0x000000ffff0e3224 */ /* 0x010fe400078e004e */
[----:B------:R-:W-:-:S05]  /*9a50*/  @P3 IMAD.MOV.U32 R15, RZ, RZ, R79 ;  /* 0x000000ffff0f3224 */ /* 0x000fca00078e004f */
[----:B------:R2:W4:Y:S01]  /*9a60*/  @P3 LDG.E.U16 R77, desc[UR14][R14.64] ;  /* 0x0000000e0e4d3981 */ /* 0x000522000c1e1500 */
[----:B------:R-:W-:Y:S01]  /*9a70*/  PRMT R26, RZ, 0x7610, R26 ;  /* 0x00007610ff1a7816 */ /* 0x000fe2000000001a */
[----:B--2---:R-:W-:Y:S02]  /*9a80*/  @P4 IMAD.MOV.U32 R15, RZ, RZ, R16 ;  /* 0x000000ffff0f4224 */ /* 0x004fe400078e0010 */
[----:B---3--:R-:W-:-:S05]  /*9a90*/  @P4 IMAD.MOV.U32 R14, RZ, RZ, R13 ;  /* 0x000000ffff0e4224 */ /* 0x008fca00078e000d */
[----:B------:R0:W2:Y:S02]  /*9aa0*/  @P4 LDG.E.U16 R29, desc[UR14][R14.64] ;  /* 0x0000000e0e1d4981 */ /* 0x0000a4000c1e1500 */
[----:B0-----:R-:W-:Y:S02]  /*9ab0*/  @P1 IMAD.MOV.U32 R14, RZ, RZ, R25 ;  /* 0x000000ffff0e1224 */ /* 0x001fe400078e0019 */
[----:B------:R-:W-:-:S05]  /*9ac0*/  @P1 IMAD.MOV.U32 R15, RZ, RZ, R27 ;  /* 0x000000ffff0f1224 */ /* 0x000fca00078e001b */
[----:B------:R-:W3:Y:S04]  /*9ad0*/  @P1 LDG.E.U16 R26, desc[UR14][R14.64] ;  /* 0x0000000e0e1a1981 */ /* 0x000ee8000c1e1500 */
[----:B------:R-:W-:Y:S04]  /*9ae0*/  STL [R1+0x134], R82 ;  /* 0x0001345201007387 */ /* 0x000fe80000100800 */
[----:B------:R-:W4:Y:S04]  /*9af0*/  LDL R24, [R1+0x450] ;  /* 0x0004500001187983 */ /* 0x000f280000100800 */
[----:B------:R-:W4:Y:S04]  /*9b00*/  LDL R17, [R1+0x454] ;  /* 0x0004540001117983 */ /* 0x000f280000100800 */
[----:B------:R-:W4:Y:S04]  /*9b10*/  LDL R16, [R1+0x448] ;  /* 0x0004480001107983 */ /* 0x000f280000100800 */
[----:B------:R-:W4:Y:S04]  /*9b20*/  LDL R13, [R1+0x44c] ;  /* 0x00044c00010d7983 */ /* 0x000f280000100800 */
[----:B--2---:R0:W-:Y:S04]  /*9b30*/  STL [R1+0x11c], R29 ;  /* 0x00011c1d01007387 */ /* 0x0041e80000100800 */
[----:B------:R-:W2:Y:S04]  /*9b40*/  LDL R25, [R1+0x444] ;  /* 0x0004440001197983 */ /* 0x000ea80000100800 */
[----:B------:R-:W2:Y:S04]  /*9b50*/  LDL R27, [R1+0x438] ;  /* 0x00043800011b7983 */ /* 0x000ea80000100800 */
[----:B0-----:R-:W2:Y:S04]  /*9b60*/  LDL R29, [R1+0x440] ;  /* 0x00044000011d7983 */ /* 0x001ea80000100800 */
[----:B------:R-:W-:Y:S04]  /*9b70*/  STL [R1+0x128], R81 ;  /* 0x0001285101007387 */ /* 0x000fe80000100800 */
[----:B---3--:R0:W-:Y:S04]  /*9b80*/  STL [R1+0x118], R26 ;  /* 0x0001181a01007387 */ /* 0x0081e80000100800 */
[----:B0-----:R-:W3:Y:S01]  /*9b90*/  LDL R26, [R1+0x43c] ;  /* 0x00043c00011a7983 */ /* 0x001ee20000100800 */
[----:B------:R-:W-:-:S02]  /*9ba0*/  ISETP.GT.AND P0, PT, R2, 0x5c, PT ;  /* 0x0000005c0200780c */ /* 0x000fc40003f04270 */
[C---:B------:R-:W-:Y:S02]  /*9bb0*/  ISETP.GT.AND P2, PT, R2.reuse, 0x5d, PT ;  /* 0x0000005d0200780c */ /* 0x040fe40003f44270 */
[----:B------:R-:W-:Y:S02]  /*9bc0*/  PRMT R76, RZ, 0x7610, R76 ;  /* 0x00007610ff4c7816 */ /* 0x000fe4000000004c */
[C---:B------:R-:W-:Y:S02]  /*9bd0*/  ISETP.GT.AND P3, PT, R2.reuse, 0x5e, PT ;  /* 0x0000005e0200780c */ /* 0x040fe40003f64270 */
[----:B------:R-:W-:-:S05]  /*9be0*/  ISETP.GT.AND P4, PT, R2, 0x5f, PT ;  /* 0x0000005f0200780c */ /* 0x000fca0003f84270 */
[----:B----4-:R-:W-:Y:S02]  /*9bf0*/  @P0 IMAD.MOV.U32 R14, RZ, RZ, R17 ;  /* 0x000000ffff0e0224 */ /* 0x010fe400078e0011 */
[----:B------:R-:W-:Y:S01]  /*9c00*/  @P0 IMAD.MOV.U32 R15, RZ, RZ, R24 ;  /* 0x000000ffff0f0224 */ /* 0x000fe200078e0018 */
[----:B------:R-:W-:Y:S01]  /*9c10*/  PRMT R75, RZ, 0x7610, R75 ;  /* 0x00007610ff4b7816 */ /* 0x000fe2000000004b */
[----:B------:R-:W4:Y:S04]  /*9c20*/  LDL R24, [R1+0x430] ;  /* 0x0004300001187983 */ /* 0x000f280000100800 */
[----:B------:R0:W4:Y:S01]  /*9c30*/  @P0 LDG.E.U16 R76, desc[UR14][R14.64] ;  /* 0x0000000e0e4c0981 */ /* 0x000122000c1e1500 */
[----:B------:R-:W-:-:S03]  /*9c40*/  PRMT R28, RZ, 0x7610, R28 ;  /* 0x00007610ff1c7816 */ /* 0x000fc6000000001c */
[----:B------:R-:W4:Y:S01]  /*9c50*/  LDL R17, [R1+0x434] ;  /* 0x0004340001117983 */ /* 0x000f220000100800 */
[----:B0-----:R-:W-:Y:S02]  /*9c60*/  @P2 IMAD.MOV.U32 R14, RZ, RZ, R13 ;  /* 0x000000ffff0e2224 */ /* 0x001fe400078e000d */
[----:B------:R-:W-:Y:S01]  /*9c70*/  @P2 IMAD.MOV.U32 R15, RZ, RZ, R16 ;  /* 0x000000ffff0f2224 */ /* 0x000fe200078e0010 */
[----:B------:R-:W-:Y:S04]  /*9c80*/  STL [R1+0x124], R80 ;  /* 0x0001245001007387 */ /* 0x000fe80000100800 */
[----:B------:R2:W4:Y:S01]  /*9c90*/  @P2 LDG.E.U16 R75, desc[UR14][R14.64] ;  /* 0x0000000e0e4b2981 */ /* 0x000522000c1e1500 */
[----:B------:R-:W-:-:S03]  /*9ca0*/  PRMT R0, RZ, 0x7610, R0 ;  /* 0x00007610ff007816 */ /* 0x000fc60000000000 */
[----:B------:R-:W4:Y:S04]  /*9cb0*/  LDL R16, [R1+0x428] ;  /* 0x0004280001107983 */ /* 0x000f280000100800 */
[----:B------:R-:W4:Y:S04]  /*9cc0*/  LDL R13, [R1+0x42c] ;  /* 0x00042c00010d7983 */ /* 0x000f280000100800 */
[----:B------:R-:W-:Y:S01]  /*9cd0*/  STL [R1+0x120], R77 ;  /* 0x0001204d01007387 */ /* 0x000fe20000100800 */
[----:B--2---:R-:W-:-:S03]  /*9ce0*/  @P3 IMAD.MOV.U32 R14, RZ, RZ, R25 ;  /* 0x000000ffff0e3224 */ /* 0x004fc600078e0019 */
[----:B------:R-:W2:Y:S01]  /*9cf0*/  LDL R25, [R1+0x424] ;  /* 0x0004240001197983 */ /* 0x000ea20000100800 */
[----:B------:R-:W-:-:S03]  /*9d00*/  @P3 IMAD.MOV.U32 R15, RZ, RZ, R29 ;  /* 0x000000ffff0f3224 */ /* 0x000fc600078e001d */
[----:B------:R-:W2:Y:S04]  /*9d10*/  LDL R29, [R1+0x420] ;  /* 0x00042000011d7983 */ /* 0x000ea80000100800 */
[----:B------:R0:W2:Y:S02]  /*9d20*/  @P3 LDG.E.U16 R28, desc[UR14][R14.64] ;  /* 0x0000000e0e1c3981 */ /* 0x0000a4000c1e1500 */
[----:B0-----:R-:W-:Y:S02]  /*9d30*/  @P4 IMAD.MOV.U32 R15, RZ, RZ, R27 ;  /* 0x000000ffff0f4224 */ /* 0x001fe400078e001b */
[----:B---3--:R-:W-:-:S05]  /*9d40*/  @P4 IMAD.MOV.U32 R14, RZ, RZ, R26 ;  /* 0x000000ffff0e4224 */ /* 0x008fca00078e001a */
[----:B------:R4:W3:Y:S01]  /*9d50*/  @P4 LDG.E.U16 R0, desc[UR14][R14.64] ;  /* 0x0000000e0e004981 */ /* 0x0008e2000c1e1500 */
[C---:B------:R-:W-:Y:S02]  /*9d60*/  ISETP.GT.AND P0, PT, R2.reuse, 0x60, PT ;  /* 0x000000600200780c */ /* 0x040fe40003f04270 */
[C---:B------:R-:W-:Y:S02]  /*9d70*/  ISETP.GT.AND P1, PT, R2.reuse, 0x61, PT ;  /* 0x000000610200780c */ /* 0x040fe40003f24270 */
[----:B------:R-:W-:Y:S02]  /*9d80*/  PRMT R21, RZ, 0x7610, R21 ;  /* 0x00007610ff157816 */ /* 0x000fe40000000015 */
[----:B------:R-:W-:Y:S02]  /*9d90*/  ISETP.GT.AND P2, PT, R2, 0x62, PT ;  /* 0x000000620200780c */ /* 0x000fe40003f44270 */
[----:B------:R-:W-:-:S05]  /*9da0*/  PRMT R74, RZ, 0x7610, R74 ;  /* 0x00007610ff4a7816 */ /* 0x000fca000000004a */
[----:B----4-:R-:W-:Y:S02]  /*9db0*/  @P0 IMAD.MOV.U32 R15, RZ, RZ, R24 ;  /* 0x000000ffff0f0224 */ /* 0x010fe400078e0018 */
[----:B------:R-:W-:-:S05]  /*9dc0*/  @P0 IMAD.MOV.U32 R14, RZ, RZ, R17 ;  /* 0x000000ffff0e0224 */ /* 0x000fca00078e0011 */
[----:B------:R0:W4:Y:S01]  /*9dd0*/  @P0 LDG.E.U16 R21, desc[UR14][R14.64] ;  /* 0x0000000e0e150981 */ /* 0x000122000c1e1500 */
[----:B------:R-:W-:Y:S01]  /*9de0*/  PRMT R10, RZ, 0x7610, R10 ;  /* 0x00007610ff0a7816 */ /* 0x000fe2000000000a */
[----:B0-----:R-:W-:Y:S02]  /*9df0*/  @P1 IMAD.MOV.U32 R15, RZ, RZ, R16 ;  /* 0x000000ffff0f1224 */ /* 0x001fe400078e0010 */
[----:B------:R-:W-:-:S05]  /*9e00*/  @P1 IMAD.MOV.U32 R14, RZ, RZ, R13 ;  /* 0x000000ffff0e1224 */ /* 0x000fca00078e000d */
[----:B------:R2:W4:Y:S02]  /*9e10*/  @P1 LDG.E.U16 R74, desc[UR14][R14.64] ;  /* 0x0000000e0e4a1981 */ /* 0x000524000c1e1500 */
[----:B--2---:R-:W-:Y:S02]  /*9e20*/  @P2 IMAD.MOV.U32 R14, RZ, RZ, R25 ;  /* 0x000000ffff0e2224 */ /* 0x004fe400078e0019 */
[----:B------:R0:W-:Y:S04]  /*9e30*/  STL [R1+0x10c], R28 ;  /* 0x00010c1c01007387 */ /* 0x0001e80000100800 */
[----:B------:R-:W2:Y:S01]  /*9e40*/  LDL R27, [R1+0x41c] ;  /* 0x00041c00011b7983 */ /* 0x000ea20000100800 */
[----:B------:R-:W-:-:S03]  /*9e50*/  @P2 IMAD.MOV.U32 R15, RZ, RZ, R29 ;  /* 0x000000ffff0f2224 */ /* 0x000fc600078e001d */
[----:B0-----:R-:W4:Y:S04]  /*9e60*/  LDL R28, [R1+0x418] ;  /* 0x00041800011c7983 */ /* 0x001f280000100800 */
[----:B------:R2:W4:Y:S04]  /*9e70*/  @P2 LDG.E.U16 R10, desc[UR14][R14.64] ;  /* 0x0000000e0e0a2981 */ /* 0x000528000c1e1500 */
[----:B---3--:R-:W-:Y:S04]  /*9e80*/  STL [R1+0x93c], R0 ;  /* 0x00093c0001007387 */ /* 0x008fe80000100800 */
[----:B------:R-:W3:Y:S04]  /*9e90*/  LDL R26, [R1+0x410] ;  /* 0x00041000011a7983 */ /* 0x000ee80000100800 */
[----:B------:R-:W3:Y:S04]  /*9ea0*/  LDL R24, [R1+0x414] ;  /* 0x0004140001187983 */ /* 0x000ee80000100800 */
[----:B------:R-:W3:Y:S04]  /*9eb0*/  LDL R16, [R1+0x408] ;  /* 0x0004080001107983 */ /* 0x000ee80000100800 */
[----:B------:R-:W3:Y:S01]  /*9ec0*/  LDL R13, [R1+0x40c] ;  /* 0x00040c00010d7983 */ /* 0x000ee20000100800 */
[----:B------:R-:W-:-:S02]  /*9ed0*/  ISETP.GT.AND P0, PT, R2, 0x63, PT ;  /* 0x000000630200780c */ /* 0x000fc40003f04270 */
[----:B------:R-:W-:Y:S01]  /*9ee0*/  ISETP.GT.AND P1, PT, R2, 0x64, PT ;  /* 0x000000640200780c */ /* 0x000fe20003f24270 */
[----:B------:R-:W3:Y:S01]  /*9ef0*/  LDL R17, [R1+0x404] ;  /* 0x0004040001117983 */ /* 0x000ee20000100800 */
[----:B------:R-:W-:Y:S02]  /*9f00*/  PRMT R9, RZ, 0x7610, R9 ;  /* 0x00007610ff097816 */ /* 0x000fe40000000009 */
[----:B------:R-:W-:Y:S01]  /*9f10*/  PRMT R8, RZ, 0x7610, R8 ;  /* 0x00007610ff087816 */ /* 0x000fe20000000008 */
[----:B------:R-:W-:Y:S04]  /*9f20*/  STL [R1+0x114], R76 ;  /* 0x0001144c01007387 */ /* 0x000fe80000100800 */
[----:B------:R-:W3:Y:S02]  /*9f30*/  LDL R25, [R1+0x400] ;  /* 0x0004000001197983 */ /* 0x000ee40000100800 */
[----:B--2---:R-:W-:-:S02]  /*9f40*/  @P0 IMAD.MOV.U32 R14, RZ, RZ, R27 ;  /* 0x000000ffff0e0224 */ /* 0x004fc400078e001b */
[----:B----4-:R-:W-:-:S05]  /*9f50*/  @P0 IMAD.MOV.U32 R15, RZ, RZ, R28 ;  /* 0x000000ffff0f0224 */ /* 0x010fca00078e001c */
[----:B------:R3:W2:Y:S04]  /*9f60*/  @P0 LDG.E.U16 R9, desc[UR14][R14.64] ;  /* 0x0000000e0e090981 */ /* 0x0006a8000c1e1500 */
[----:B------:R-:W-:Y:S01]  /*9f70*/  STL [R1+0x968], R10 ;  /* 0x0009680a01007387 */ /* 0x000fe20000100800 */
[----:B---3--:R-:W-:Y:S02]  /*9f80*/  @P1 IMAD.MOV.U32 R15, RZ, RZ, R26 ;  /* 0x000000ffff0f1224 */ /* 0x008fe400078e001a */
[----:B------:R-:W-:Y:S01]  /*9f90*/  @P1 IMAD.MOV.U32 R14, RZ, RZ, R24 ;  /* 0x000000ffff0e1224 */ /* 0x000fe200078e0018 */
[----:B------:R-:W-:Y:S04]  /*9fa0*/  STL [R1+0x110], R75 ;  /* 0x0001104b01007387 */ /* 0x000fe80000100800 */
[----:B------:R-:W3:Y:S04]  /*9fb0*/  LDL R28, [R1+0x3f8] ;  /* 0x0003f800011c7983 */ /* 0x000ee80000100800 */
[----:B------:R-:W4:Y:S04]  /*9fc0*/  LDL R27, [R1+0x3fc] ;  /* 0x0003fc00011b7983 */ /* 0x000f280000100800 */
[----:B------:R0:W4:Y:S01]  /*9fd0*/  @P1 LDG.E.U16 R8, desc[UR14][R14.64] ;  /* 0x0000000e0e081981 */ /* 0x000122000c1e1500 */
[----:B------:R-:W-:-:S02]  /*9fe0*/  ISETP.GT.AND P0, PT, R2, 0x65, PT ;  /* 0x000000650200780c */ /* 0x000fc40003f04270 */
[----:B------:R-:W-:-:S11]  /*9ff0*/  PRMT R6, RZ, 0x7610, R6 ;  /* 0x00007610ff067816 */ /* 0x000fd60000000006 */
[----:B0-----:R-:W-:Y:S02]  /*a000*/  @P0 IMAD.MOV.U32 R14, RZ, RZ, R13 ;  /* 0x000000ffff0e0224 */ /* 0x001fe400078e000d */
[----:B------:R-:W-:-:S05]  /*a010*/  @P0 IMAD.MOV.U32 R15, RZ, RZ, R16 ;  /* 0x000000ffff0f0224 */ /* 0x000fca00078e0010 */
[----:B------:R0:W4:Y:S01]  /*a020*/  @P0 LDG.E.U16 R6, desc[UR14][R14.64] ;  /* 0x0000000e0e060981 */ /* 0x000122000c1e1500 */
[C---:B------:R-:W-:Y:S02]  /*a030*/  ISETP.GT.AND P1, PT, R2.reuse, 0x66, PT ;  /* 0x000000660200780c */ /* 0x040fe40003f24270 */
[----:B------:R-:W-:Y:S02]  /*a040*/  ISETP.GT.AND P0, PT, R2, 0x67, PT ;  /* 0x000000670200780c */ /* 0x000fe40003f04270 */
[----:B------:R-:W-:Y:S02]  /*a050*/  PRMT R73, RZ, 0x7610, R73 ;  /* 0x00007610ff497816 */ /* 0x000fe40000000049 */
[----:B------:R-:W-:-:S07]  /*a060*/  PRMT R4, RZ, 0x7610, R4 ;  /* 0x00007610ff047816 */ /* 0x000fce0000000004 */
[----:B0-----:R-:W-:Y:S02]  /*a070*/  @P1 IMAD.MOV.U32 R14, RZ, RZ, R17 ;  /* 0x000000ffff0e1224 */ /* 0x001fe400078e0011 */
[----:B------:R-:W-:-:S05]  /*a080*/  @P1 IMAD.MOV.U32 R15, RZ, RZ, R25 ;  /* 0x000000ffff0f1224 */ /* 0x000fca00078e0019 */
[----:B------:R3:W4:Y:S04]  /*a090*/  @P1 LDG.E.U16 R73, desc[UR14][R14.64] ;  /* 0x0000000e0e491981 */ /* 0x000728000c1e1500 */
[----:B--2---:R-:W-:Y:S04]  /*a0a0*/  STL [R1+0x95c], R9 ;  /* 0x00095c0901007387 */ /* 0x004fe80000100800 */
[----:B------:R-:W2:Y:S04]  /*a0b0*/  LDL R26, [R1+0x3f0] ;  /* 0x0003f000011a7983 */ /* 0x000ea80000100800 */
[----:B------:R-:W2:Y:S01]  /*a0c0*/  LDL R24, [R1+0x3f4] ;  /* 0x0003f40001187983 */ /* 0x000ea20000100800 */
[----:B---3--:R-:W-:-:S02]  /*a0d0*/  @P0 IMAD.MOV.U32 R15, RZ, RZ, R28 ;  /* 0x000000ffff0f0224 */ /* 0x008fc400078e001c */
[----:B----4-:R-:W-:Y:S01]  /*a0e0*/  @P0 IMAD.MOV.U32 R14, RZ, RZ, R27 ;  /* 0x000000ffff0e0224 */ /* 0x010fe200078e001b */
[----:B------:R-:W-:Y:S04]  /*a0f0*/  STL [R1+0x954], R8 ;  /* 0x0009540801007387 */ /* 0x000fe80000100800 */
[----:B------:R-:W3:Y:S04]  /*a100*/  LDL R16, [R1+0x3e8] ;  /* 0x0003e80001107983 */ /* 0x000ee80000100800 */
[----:B------:R-:W4:Y:S04]  /*a110*/  LDL R13, [R1+0x3ec] ;  /* 0x0003ec00010d7983 */ /* 0x000f280000100800 */
[----:B------:R2:W4:Y:S04]  /*a120*/  @P0 LDG.E.U16 R4, desc[UR14][R14.64] ;  /* 0x0000000e0e040981 */ /* 0x000528000c1e1500 */
[----:B------:R-:W-:Y:S04]  /*a130*/  STL [R1+0x94c], R6 ;  /* 0x00094c0601007387 */ /* 0x000fe80000100800 */
[----:B------:R-:W4:Y:S04]  /*a140*/  LDL R29, [R1+0x3a4] ;  /* 0x0003a400011d7983 */ /* 0x000f280000100800 */
[----:B------:R-:W-:Y:S04]  /*a150*/  STL [R1+0x108], R74 ;  /* 0x0001084a01007387 */ /* 0x000fe80000100800 */
[----:B------:R-:W4:Y:S01]  /*a160*/  LDL R25, [R1+0x3a8] ;  /* 0x0003a80001197983 */ /* 0x000f220000100800 */
[----:B------:R-:W-:-:S03]  /*a170*/  ISETP.GT.AND P1, PT, R2, 0x68, PT ;  /* 0x000000680200780c */ /* 0x000fc60003f24270 */
[----:B------:R-:W4:Y:S01]  /*a180*/  LDL R17, [R1+0x368] ;  /* 0x0003680001117983 */ /* 0x000f220000100800 */
[----:B------:R-:W-:-:S03]  /*a190*/  ISETP.GT.AND P0, PT, R2, 0x69, PT ;  /* 0x000000690200780c */ /* 0x000fc60003f04270 */
[----:B------:R-:W4:Y:S01]  /*a1a0*/  LDL R28, [R1+0x364] ;  /* 0x00036400011c7983 */ /* 0x000f220000100800 */
[----:B------:R-:W-:Y:S02]  /*a1b0*/  PRMT R20, RZ, 0x7610, R20 ;  /* 0x00007610ff147816 */ /* 0x000fe40000000014 */
[----:B------:R-:W-:-:S03]  /*a1c0*/  PRMT R31, RZ, 0x7610, R31 ;  /* 0x00007610ff1f7816 */ /* 0x000fc6000000001f */
[----:B--2---:R-:W-:Y:S02]  /*a1d0*/  @P1 IMAD.MOV.U32 R15, RZ, RZ, R26 ;  /* 0x000000ffff0f1224 */ /* 0x004fe400078e001a */
[----:B------:R-:W-:-:S05]  /*a1e0*/  @P1 IMAD.MOV.U32 R14, RZ, RZ, R24 ;  /* 0x000000ffff0e1224 */ /* 0x000fca00078e0018 */
[----:B------:R3:W2:Y:S02]  /*a1f0*/  @P1 LDG.E.U16 R20, desc[UR14][R14.64] ;  /* 0x0000000e0e141981 */ /* 0x0006a4000c1e1500 */
[----:B---3--:R-:W-:Y:S02]  /*a200*/  @P0 IMAD.MOV.U32 R15, RZ, RZ, R16 ;  /* 0x000000ffff0f0224 */ /* 0x008fe400078e0010 */
[----:B----4-:R-:W-:Y:S01]  /*a210*/  @P0 IMAD.MOV.U32 R14, RZ, RZ, R13 ;  /* 0x000000ffff0e0224 */ /* 0x010fe200078e000d */
[----:B------:R0:W-:Y:S04]  /*a220*/  STL [R1+0x960], R4 ;  /* 0x0009600401007387 */ /* 0x0001e80000100800 */
[----:B------:R-:W3:Y:S04]  /*a230*/  LDL R27, [R1+0x3e0] ;  /* 0x0003e000011b7983 */ /* 0x000ee80000100800 */
[----:B------:R-:W4:Y:S04]  /*a240*/  LDL R26, [R1+0x3e4] ;  /* 0x0003e400011a7983 */ /* 0x000f280000100800 */
[----:B------:R1:W2:Y:S04]  /*a250*/  @P0 LDG.E.U16 R31, desc[UR14][R14.64] ;  /* 0x0000000e0e1f0981 */ /* 0x0002a8000c1e1500 */
[----:B------:R-:W2:Y:S04]  /*a260*/  LDL R16, [R1+0x3dc] ;  /* 0x0003dc0001107983 */ /* 0x000ea80000100800 */
[----:B------:R-:W2:Y:S01]  /*a270*/  LDL R24, [R1+0x3d8] ;  /* 0x0003d80001187983 */ /* 0x000ea20000100800 */
[----:B------:R-:W-:-:S02]  /*a280*/  ISETP.GT.AND P1, PT, R2, 0x70, PT ;  /* 0x000000700200780c */ /* 0x000fc40003f24270 */
[----:B------:R-:W-:Y:S01]  /*a290*/  ISETP.GT.AND P2, PT, R2, 0x78, PT ;  /* 0x000000780200780c */ /* 0x000fe20003f44270 */
[----:B------:R-:W2:Y:S01]  /*a2a0*/  LDL R13, [R1+0x3d4] ;  /* 0x0003d400010d7983 */ /* 0x000ea20000100800 */
[----:B------:R-:W-:-:S09]  /*a2b0*/  PRMT R18, RZ, 0x7610, R18 ;  /* 0x00007610ff127816 */ /* 0x000fd20000000012 */
[----:B-1----:R-:W-:Y:S02]  /*a2c0*/  @P1 IMAD.MOV.U32 R14, RZ, RZ, R25 ;  /* 0x000000ffff0e1224 */ /* 0x002fe400078e0019 */
[----:B------:R-:W2:Y:S01]  /*a2d0*/  LDL R25, [R1+0x3d0] ;  /* 0x0003d00001197983 */ /* 0x000ea20000100800 */
[----:B------:R-:W-:-:S03]  /*a2e0*/  @P1 IMAD.MOV.U32 R15, RZ, RZ, R29 ;  /* 0x000000ffff0f1224 */ /* 0x000fc600078e001d */
[----:B------:R-:W2:Y:S04]  /*a2f0*/  LDL R29, [R1+0x3c8] ;  /* 0x0003c800011d7983 */ /* 0x000ea80000100800 */
[----:B------:R1:W2:Y:S01]  /*a300*/  @P1 LDG.E.U16 R18, desc[UR14][R14.64] ;  /* 0x0000000e0e121981 */ /* 0x0002a2000c1e1500 */
[----:B------:R-:W-:Y:S01]  /*a310*/  ISETP.GT.AND P0, PT, R2, 0x6a, PT ;  /* 0x0000006a0200780c */ /* 0x000fe20003f04270 */
[----:B-1----:R-:W-:Y:S02]  /*a320*/  @P2 IMAD.MOV.U32 R14, RZ, RZ, R17 ;  /* 0x000000ffff0e2224 */ /* 0x002fe400078e0011 */
[----:B------:R-:W-:Y:S01]  /*a330*/  @P2 IMAD.MOV.U32 R15, RZ, RZ, R28 ;  /* 0x000000ffff0f2224 */ /* 0x000fe200078e001c */
[----:B------:R-:W2:Y:S04]  /*a340*/  LDL R17, [R1+0x3c4] ;  /* 0x0003c40001117983 */ /* 0x000ea80000100800 */
[----:B------:R-:W2:Y:S04]  /*a350*/  LDL R28, [R1+0x3c0] ;  /* 0x0003c000011c7983 */ /* 0x000ea80000100800 */
[----:B------:R-:W2:Y:S01]  /*a360*/  LDL.LU R84, [R1+0x3cc] ;  /* 0x0003cc0001547983 */ /* 0x000ea20000300800 */
[----:B------:R-:W-:-:S02]  /*a370*/  PRMT R19, RZ, 0x7610, R19 ;  /* 0x00007610ff137816 */ /* 0x000fc40000000013 */
[----:B------:R-:W-:Y:S01]  /*a380*/  ISETP.GT.AND P1, PT, R2, 0x6b, PT ;  /* 0x0000006b0200780c */ /* 0x000fe20003f24270 */
[----:B------:R-:W-:Y:S01]  /*a390*/  STL [R1+0x104], R73 ;  /* 0x0001044901007387 */ /* 0x000fe20000100800 */
[----:B0-----:R-:W-:-:S03]  /*a3a0*/  PRMT R4, RZ, 0x7610, R4 ;  /* 0x00007610ff047816 */ /* 0x001fc60000000004 */
[----:B------:R3:W2:Y:S02]  /*a3b0*/  @P2 LDG.E.U16 R19, desc[UR14][R14.64] ;  /* 0x0000000e0e132981 */ /* 0x0006a4000c1e1500 */
[----:B---3--:R-:W-:Y:S02]  /*a3c0*/  @P0 IMAD.MOV.U32 R15, RZ, RZ, R27 ;  /* 0x000000ffff0f0224 */ /* 0x008fe400078e001b */
[----:B----4-:R-:W-:Y:S01]  /*a3d0*/  @P0 IMAD.MOV.U32 R14, RZ, RZ, R26 ;  /* 0x000000ffff0e0224 */ /* 0x010fe200078e001a */
[----:B--2---:R0:W-:Y:S04]  /*a3e0*/  STL [R1+0x100], R31 ;  /* 0x0001001f01007387 */ /* 0x0041e80000100800 */
[----:B------:R-:W2:Y:S04]  /*a3f0*/  LDL R27, [R1+0x3b0] ;  /* 0x0003b000011b7983 */ /* 0x000ea80000100800 */
[----:B------:R1:W3:Y:S04]  /*a400*/  @P0 LDG.E.U16 R4, desc[UR14][R14.64] ;  /* 0x0000000e0e040981 */ /* 0x0002e8000c1e1500 */
[----:B0-----:R-:W4:Y:S01]  /*a410*/  LDL R31, [R1+0x3ac] ;  /* 0x0003ac00011f7983 */ /* 0x001f220000100800 */
[----:B------:R-:W-:-:S02]  /*a420*/  PRMT R8, RZ, 0x7610, R8 ;  /* 0x00007610ff087816 */ /* 0x000fc40000000008 */
[----:B------:R-:W-:Y:S01]  /*a430*/  PRMT R6, RZ, 0x7610, R6 ;  /* 0x00007610ff067816 */ /* 0x000fe20000000006 */
[----:B------:R-:W3:Y:S01]  /*a440*/  LDL R26, [R1+0x394] ;  /* 0x00039400011a7983 */ /* 0x000ee20000100800 */
[----:B-1----:R-:W-:-:S03]  /*a450*/  @P1 IMAD.MOV.U32 R14, RZ, RZ, R16 ;  /* 0x000000ffff0e1224 */ /* 0x002fc600078e0010 */
[----:B------:R-:W3:Y:S01]  /*a460*/  LDL R16, [R1+0x3a0] ;  /* 0x0003a00001107983 */ /* 0x000ee20000100800 */
[----:B------:R-:W-:-:S03]  /*a470*/  @P1 IMAD.MOV.U32 R15, RZ, RZ, R24 ;  /* 0x000000ffff0f1224 */ /* 0x000fc600078e0018 */
[----:B------:R-:W3:Y:S01]  /*a480*/  LDL R24, [R1+0x39c] ;  /* 0x00039c0001187983 */ /* 0x000ee20000100800 */
[----:B------:R-:W-:-:S03]  /*a490*/  ISETP.GT.AND P0, PT, R2, 0x6c, PT ;  /* 0x0000006c0200780c */ /* 0x000fc60003f04270 */
[----:B------:R0:W3:Y:S01]  /*a4a0*/  @P1 LDG.E.U16 R8, desc[UR14][R14.64] ;  /* 0x0000000e0e081981 */ /* 0x0000e2000c1e1500 */
[----:B------:R-:W-:-:S09]  /*a4b0*/  ISETP.GT.AND P1, PT, R2, 0x6d, PT ;  /* 0x0000006d0200780c */ /* 0x000fd20003f24270 */
[----:B0-----:R-:W-:Y:S02]  /*a4c0*/  @P0 IMAD.MOV.U32 R14, RZ, RZ, R13 ;  /* 0x000000ffff0e0224 */ /* 0x001fe400078e000d */
[----:B------:R-:W-:Y:S01]  /*a4d0*/  @P0 IMAD.MOV.U32 R15, RZ, RZ, R25 ;  /* 0x000000ffff0f0224 */ /* 0x000fe200078e0019 */
[----:B------:R-:W3:Y:S04]  /*a4e0*/  LDL R13, [R1+0x398] ;  /* 0x00039800010d7983 */ /* 0x000ee80000100800 */
[----:B------:R0:W3:Y:S01]  /*a4f0*/  @P0 LDG.E.U16 R6, desc[UR14][R14.64] ;  /* 0x0000000e0e060981 */ /* 0x0000e2000c1e1500 */
[----:B------:R-:W-:Y:S02]  /*a500*/  ISETP.GT.AND P0, PT, R2, 0x6e, PT ;  /* 0x0000006e0200780c */ /* 0x000fe40003f04270 */
[----:B------:R-:W-:Y:S01]  /*a510*/  PRMT R7, RZ, 0x7610, R7 ;  /* 0x00007610ff077816 */ /* 0x000fe20000000007 */
[----:B------:R-:W3:Y:S01]  /*a520*/  LDL R25, [R1+0x390] ;  /* 0x0003900001197983 */ /* 0x000ee20000100800 */
[----:B------:R-:W-:Y:S01]  /*a530*/  PRMT R0, RZ, 0x7610, R0 ;  /* 0x00007610ff007816 */ /* 0x000fe20000000000 */
[----:B0-----:R-:W-:-:S02]  /*a540*/  @P1 IMAD.MOV.U32 R14, RZ, RZ, R84 ;  /* 0x000000ffff0e1224 */ /* 0x001fc400078e0054 */
[----:B------:R-:W-:Y:S02]  /*a550*/  @P1 IMAD.MOV.U32 R15, RZ, RZ, R29 ;  /* 0x000000ffff0f1224 */ /* 0x000fe400078e001d */
[----:B------:R-:W3:Y:S04]  /*a560*/  LDL R29, [R1+0x38c] ;  /* 0x00038c00011d7983 */ /* 0x000ee80000100800 */
[----:B------:R0:W3:Y:S01]  /*a570*/  @P1 LDG.E.U16 R7, desc[UR14][R14.64] ;  /* 0x0000000e0e071981 */ /* 0x0000e2000c1e1500 */
[C---:B------:R-:W-:Y:S01]  /*a580*/  ISETP.GT.AND P1, PT, R2.reuse, 0x6f, PT ;  /* 0x0000006f0200780c */ /* 0x040fe20003f24270 */
[----:B0-----:R-:W-:Y:S02]  /*a590*/  @P0 IMAD.MOV.U32 R14, RZ, RZ, R17 ;  /* 0x000000ffff0e0224 */ /* 0x001fe400078e0011 */
[----:B------:R-:W-:Y:S01]  /*a5a0*/  @P0 IMAD.MOV.U32 R15, RZ, RZ, R28 ;  /* 0x000000ffff0f0224 */ /* 0x000fe200078e001c */
[----:B------:R-:W3:Y:S04]  /*a5b0*/  LDL R17, [R1+0x388] ;  /* 0x0003880001117983 */ /* 0x000ee80000100800 */
[----:B------:R2:W3:Y:S01]  /*a5c0*/  @P0 LDG.E.U16 R0, desc[UR14][R14.64] ;  /* 0x0000000e0e000981 */ /* 0x0004e2000c1e1500 */
[----:B------:R-:W-:-:S03]  /*a5d0*/  ISETP.GT.AND P0, PT, R2, 0x71, PT ;  /* 0x000000710200780c */ /* 0x000fc60003f04270 */
[----:B------:R-:W3:Y:S01]  /*a5e0*/  LDL R28, [R1+0x384] ;  /* 0x00038400011c7983 */ /* 0x000ee20000100800 */
[----:B------:R-:W-:Y:S01]  /*a5f0*/  PRMT R5, RZ, 0x7610, R5 ;  /* 0x00007610ff057816 */ /* 0x000fe20000000005 */
[----:B--2---:R-:W-:Y:S02]  /*a600*/  @P1 IMAD.MOV.U32 R14, RZ, RZ, R27 ;  /* 0x000000ffff0e1224 */ /* 0x004fe400078e001b */
[----:B------:R-:W2:Y:S01]  /*a610*/  LDL R27, [R1+0x37c] ;  /* 0x00037c00011b7983 */ /* 0x000ea20000100800 */
[----:B----4-:R-:W-:Y:S01]  /*a620*/  @P1 IMAD.MOV.U32 R15, RZ, RZ, R31 ;  /* 0x000000ffff0f1224 */ /* 0x010fe200078e001f */
[----:B------:R-:W-:Y:S02]  /*a630*/  PRMT R10, RZ, 0x7610, R10 ;  /* 0x00007610ff0a7816 */ /* 0x000fe4000000000a */
[----:B------:R-:W4:Y:S04]  /*a640*/  LDL R31, [R1+0x35c] ;  /* 0x00035c00011f7983 */ /* 0x000f280000100800 */
[----:B------:R3:W4:Y:S02]  /*a650*/  @P1 LDG.E.U16 R5, desc[UR14][R14.64] ;  /* 0x0000000e0e051981 */ /* 0x000724000c1e1500 */
[----:B---3--:R-:W-:-:S02]  /*a660*/  @P0 IMAD.MOV.U32 R14, RZ, RZ, R16 ;  /* 0x000000ffff0e0224 */ /* 0x008fc400078e0010 */
[----:B------:R-:W3:Y:S01]  /*a670*/  LDL R16, [R1+0x380] ;  /* 0x0003800001107983 */ /* 0x000ee20000100800 */
[----:B------:R-:W-:-:S03]  /*a680*/  @P0 IMAD.MOV.U32 R15, RZ, RZ, R24 ;  /* 0x000000ffff0f0224 */ /* 0x000fc600078e0018 */
[----:B------:R-:W4:Y:S01]  /*a690*/  LDL R24, [R1+0x378] ;  /* 0x0003780001187983 */ /* 0x000f220000100800 */
[----:B------:R-:W-:-:S03]  /*a6a0*/  ISETP.GT.AND P1, PT, R2, 0x72, PT ;  /* 0x000000720200780c */ /* 0x000fc60003f24270 */
[----:B------:R0:W4:Y:S01]  /*a6b0*/  @P0 LDG.E.U16 R10, desc[UR14][R14.64] ;  /* 0x0000000e0e0a0981 */ /* 0x000122000c1e1500 */
[----:B------:R-:W-:Y:S02]  /*a6c0*/  ISETP.GT.AND P0, PT, R2, 0x73, PT ;  /* 0x000000730200780c */ /* 0x000fe40003f04270 */
[----:B------:R-:W-:-:S07]  /*a6d0*/  PRMT R9, RZ, 0x7610, R9 ;  /* 0x00007610ff097816 */ /* 0x000fce0000000009 */
[----:B0-----:R-:W-:Y:S02]  /*a6e0*/  @P1 IMAD.MOV.U32 R14, RZ, RZ, R13 ;  /* 0x000000ffff0e1224 */ /* 0x001fe400078e000d */
[----:B------:R-:W-:Y:S01]  /*a6f0*/  @P1 IMAD.MOV.U32 R15, RZ, RZ, R26 ;  /* 0x000000ffff0f1224 */ /* 0x000fe200078e001a */
[----:B------:R-:W4:Y:S04]  /*a700*/  LDL R13, [R1+0x370] ;  /* 0x00037000010d7983 */ /* 0x000f280000100800 */
[----:B------:R-:W4:Y:S04]  /*a710*/  LDL R26, [R1+0x374] ;  /* 0x00037400011a7983 */ /* 0x000f280000100800 */
[----:B------:R0:W4:Y:S01]  /*a720*/  @P1 LDG.E.U16 R9, desc[UR14][R14.64] ;  /* 0x0000000e0e091981 */ /* 0x000122000c1e1500 */
[----:B------:R-:W-:-:S02]  /*a730*/  ISETP.GT.AND P1, PT, R2, 0x74, PT ;  /* 0x000000740200780c */ /* 0x000fc40003f24270 */
[----:B------:R-:W-:Y:S01]  /*a740*/  PRMT R125, RZ, 0x7610, R125 ;  /* 0x00007610ff7d7816 */ /* 0x000fe2000000007d */
[----:B0-----:R-:W-:Y:S02]  /*a750*/  @P0 IMAD.MOV.U32 R14, RZ, RZ, R25 ;  /* 0x000000ffff0e0224 */ /* 0x001fe400078e0019 */
[----:B------:R-:W4:Y:S01]  /*a760*/  LDL R25, [R1+0x36c] ;  /* 0x00036c0001197983 */ /* 0x000f220000100800 */
[----:B------:R-:W-:Y:S01]  /*a770*/  @P0 IMAD.MOV.U32 R15, RZ, RZ, R29 ;  /* 0x000000ffff0f0224 */ /* 0x000fe200078e001d */
[----:B------:R-:W-:Y:S02]  /*a780*/  PRMT R124, RZ, 0x7610, R124 ;  /* 0x00007610ff7c7816 */ /* 0x000fe4000000007c */
[----:B------:R-:W4:Y:S04]  /*a790*/  LDL R29, [R1+0x360] ;  /* 0x00036000011d7983 */ /* 0x000f280000100800 */
[----:B------:R0:W4:Y:S01]  /*a7a0*/  @P0 LDG.E.U16 R125, desc[UR14][R14.64] ;  /* 0x0000000e0e7d0981 */ /* 0x000122000c1e1500 */
[----:B------:R-:W-:Y:S01]  /*a7b0*/  ISETP.GT.AND P0, PT, R2, 0x75, PT ;  /* 0x000000750200780c */ /* 0x000fe20003f04270 */
[----:B0-----:R-:W-:-:S02]  /*a7c0*/  @P1 IMAD.MOV.U32 R14, RZ, RZ, R17 ;  /* 0x000000ffff0e1224 */ /* 0x001fc400078e0011 */
[----:B------:R-:W-:Y:S01]  /*a7d0*/  @P1 IMAD.MOV.U32 R15, RZ, RZ, R28 ;  /* 0x000000ffff0f1224 */ /* 0x000fe200078e001c */
[----:B------:R-:W4:Y:S04]  /*a7e0*/  LDL R17, [R1+0x358] ;  /* 0x0003580001117983 */ /* 0x000f280000100800 */
[----:B------:R2:W4:Y:S01]  /*a7f0*/  @P1 LDG.E.U16 R124, desc[UR14][R14.64] ;  /* 0x0000000e0e7c1981 */ /* 0x000522000c1e1500 */
[----:B------:R-:W-:-:S03]  /*a800*/  ISETP.GT.AND P1, PT, R2, 0x76, PT ;  /* 0x000000760200780c */ /* 0x000fc60003f24270 */
[----:B------:R-:W4:Y:S01]  /*a810*/  LDL R28, [R1+0x354] ;  /* 0x00035400011c7983 */ /* 0x000f220000100800 */
[----:B------:R-:W-:Y:S01]  /*a820*/  PRMT R123, RZ, 0x7610, R123 ;  /* 0x00007610ff7b7816 */ /* 0x000fe2000000007b */
[----:B--2---:R-:W-:Y:S02]  /*a830*/  @P0 IMAD.MOV.U32 R15, RZ, RZ, R27 ;  /* 0x000000ffff0f0224 */ /* 0x004fe400078e001b */
[----:B------:R-:W2:Y:S01]  /*a840*/  LDL R27, [R1+0x344] ;  /* 0x00034400011b7983 */ /* 0x000ea20000100800 */
[----:B---3--:R-:W-:-:S03]  /*a850*/  @P0 IMAD.MOV.U32 R14, RZ, RZ, R16 ;  /* 0x000000ffff0e0224 */ /* 0x008fc600078e0010 */
[----:B------:R-:W3:Y:S04]  /*a860*/  LDL R16, [R1+0x350] ;  /* 0x0003500001107983 */ /* 0x000ee80000100800 */
[----:B------:R4:W2:Y:S02]  /*a870*/  @P0 LDG.E.U16 R123, desc[UR14][R14.64] ;  /* 0x0000000e0e7b0981 */ /* 0x0008a4000c1e1500 */
[----:B----4-:R-:W-:Y:S02]  /*a880*/  @P1 IMAD.MOV.U32 R14, RZ, RZ, R24 ;  /* 0x000000ffff0e1224 */ /* 0x010fe400078e0018 */
[----:B------:R-:W4:Y:S01]  /*a890*/  LDL R24, [R1+0x34c] ;  /* 0x00034c0001187983 */ /* 0x000f220000100800 */
[C---:B------:R-:W-:Y:S02]  /*a8a0*/  ISETP.GT.AND P0, PT, R2.reuse, 0x77, PT ;  /* 0x000000770200780c */ /* 0x040fe40003f04270 */
[----:B------:R-:W-:Y:S01]  /*a8b0*/  PRMT R122, RZ, 0x7610, R122 ;  /* 0x00007610ff7a7816 */ /* 0x000fe2000000007a */
[----:B------:R-:W-:Y:S01]  /*a8c0*/  @P1 IMAD.MOV.U32 R15, RZ, RZ, R26 ;  /* 0x000000ffff0f1224 */ /* 0x000fe200078e001a */
[----:B------:R-:W-:Y:S01]  /*a8d0*/  PRMT R121, RZ, 0x7610, R121 ;  /* 0x00007610ff797816 */ /* 0x000fe20000000079 */
[----:B------:R-:W2:Y:S04]  /*a8e0*/  LDL R26, [R1+0x348] ;  /* 0x00034800011a7983 */ /* 0x000ea80000100800 */
[----:B------:R0:W2:Y:S01]  /*a8f0*/  @P1 LDG.E.U16 R122, desc[UR14][R14.64] ;  /* 0x0000000e0e7a1981 */ /* 0x0000a2000c1e1500 */
[----:B------:R-:W-:-:S03]  /*a900*/  ISETP.GT.AND P1, PT, R2, 0x79, PT ;  /* 0x000000790200780c */ /* 0x000fc60003f24270 */
[----:B0-----:R-:W-:Y:S02]  /*a910*/  @P0 IMAD.MOV.U32 R14, RZ, RZ, R13 ;  /* 0x000000ffff0e0224 */ /* 0x001fe400078e000d */
[----:B------:R-:W-:Y:S01]  /*a920*/  @P0 IMAD.MOV.U32 R15, RZ, RZ, R25 ;  /* 0x000000ffff0f0224 */ /* 0x000fe200078e0019 */
[----:B------:R-:W-:Y:S01]  /*a930*/  PRMT R120, RZ, 0x7610, R120 ;  /* 0x00007610ff787816 */ /* 0x000fe20000000078 */
[----:B------:R-:W2:Y:S04]  /*a940*/  LDL R25, [R1+0x33c] ;  /* 0x00033c0001197983 */ /* 0x000ea80000100800 */
[----:B------:R0:W2:Y:S01]  /*a950*/  @P0 LDG.E.U16 R121, desc[UR14][R14.64] ;  /* 0x0000000e0e790981 */ /* 0x0000a2000c1e1500 */
[----:B------:R-:W-:-:S03]  /*a960*/  ISETP.GT.AND P0, PT, R2, 0x7a, PT ;  /* 0x0000007a0200780c */ /* 0x000fc60003f04270 */
[----:B------:R-:W2:Y:S01]  /*a970*/  LDL R13, [R1+0x340] ;  /* 0x00034000010d7983 */ /* 0x000ea20000100800 */
[----:B------:R-:W-:Y:S01]  /*a980*/  PRMT R119, RZ, 0x7610, R119 ;  /* 0x00007610ff777816 */ /* 0x000fe20000000077 */
[----:B0-----:R-:W-:Y:S02]  /*a990*/  @P1 IMAD.MOV.U32 R14, RZ, RZ, R29 ;  /* 0x000000ffff0e1224 */ /* 0x001fe400078e001d */
[----:B------:R-:W-:Y:S01]  /*a9a0*/  @P1 IMAD.MOV.U32 R15, RZ, RZ, R31 ;  /* 0x000000ffff0f1224 */ /* 0x000fe200078e001f */
[----:B------:R-:W2:Y:S04]  /*a9b0*/  LDL R29, [R1+0x334] ;  /* 0x00033400011d7983 */ /* 0x000ea80000100800 */
[----:B------:R0:W2:Y:S01]  /*a9c0*/  @P1 LDG.E.U16 R120, desc[UR14][R14.64] ;  /* 0x0000000e0e781981 */ /* 0x0000a2000c1e1500 */
[----:B------:R-:W-:Y:S01]  /*a9d0*/  ISETP.GT.AND P1, PT, R2, 0x7b, PT ;  /* 0x0000007b0200780c */ /* 0x000fe20003f24270 */
[----:B0-----:R-:W-:-:S02]  /*a9e0*/  @P0 IMAD.MOV.U32 R14, RZ, RZ, R17 ;  /* 0x000000ffff0e0224 */ /* 0x001fc400078e0011 */
[----:B------:R-:W-:Y:S01]  /*a9f0*/  @P0 IMAD.MOV.U32 R15, RZ, RZ, R28 ;  /* 0x000000ffff0f0224 */ /* 0x000fe200078e001c */
[----:B------:R-:W2:Y:S04]  /*aa00*/  LDL R17, [R1+0x330] ;  /* 0x0003300001117983 */ /* 0x000ea80000100800 */
[----:B------:R3:W2:Y:S01]  /*aa10*/  @P0 LDG.E.U16 R119, desc[UR14][R14.64] ;  /* 0x0000000e0e770981 */ /* 0x0006a2000c1e1500 */
[----:B------:R-:W-:-:S03]  /*aa20*/  ISETP.GT.AND P0, PT, R2, 0x7c, PT ;  /* 0x0000007c0200780c */ /* 0x000fc60003f04270 */
[----:B------:R-:W2:Y:S01]  /*aa30*/  LDL.LU R73, [R1+0x338] ;  /* 0x0003380001497983 */ /* 0x000ea20000300800 */
[----:B------:R-:W-:Y:S01]  /*aa40*/  PRMT R118, RZ, 0x7610, R118 ;  /* 0x00007610ff767816 */ /* 0x000fe20000000076 */
[----:B------:R-:W0:Y:S01]  /*aa50*/  S2R R31, SR_TID.X ;  /* 0x00000000001f7919 */ /* 0x000e220000002100 */
[----:B------:R-:W-:Y:S02]  /*aa60*/  PRMT R117, RZ, 0x7610, R117 ;  /* 0x00007610ff757816 */ /* 0x000fe40000000075 */
[----:B------:R-:W-:Y:S01]  /*aa70*/  PRMT R116, RZ, 0x7610, R116 ;  /* 0x00007610ff747816 */ /* 0x000fe20000000074 */
[----:B------:R-:W2:Y:S01]  /*aa80*/  LDL R28, [R1+0x31c] ;  /* 0x00031c00011c7983 */ /* 0x000ea20000100800 */
[----:B---3--:R-:W-:Y:S01]  /*aa90*/  @P1 IMAD.MOV.U32 R14, RZ, RZ, R16 ;  /* 0x000000ffff0e1224 */ /* 0x008fe200078e0010 */
[----:B------:R-:W-:Y:S02]  /*aaa0*/  ISETP.GT.AND P2, PT, R2, 0x7e, PT ;  /* 0x0000007e0200780c */ /* 0x000fe40003f44270 */
[----:B------:R-:W3:Y:S01]  /*aab0*/  LDL R16, [R1+0x328] ;  /* 0x0003280001107983 */ /* 0x000ee20000100800 */
[----:B----4-:R-:W-:-:S03]  /*aac0*/  @P1 IMAD.MOV.U32 R15, RZ, RZ, R24 ;  /* 0x000000ffff0f1224 */ /* 0x010fc600078e0018 */
[----:B------:R-:W4:Y:S04]  /*aad0*/  LDL R24, [R1+0x32c] ;  /* 0x00032c0001187983 */ /* 0x000f280000100800 */
[----:B------:R2:W3:Y:S02]  /*aae0*/  @P1 LDG.E.U16 R118, desc[UR14][R14.64] ;  /* 0x0000000e0e761981 */ /* 0x0004e4000c1e1500 */
[----:B--2---:R-:W-:Y:S02]  /*aaf0*/  @P0 IMAD.MOV.U32 R15, RZ, RZ, R27 ;  /* 0x000000ffff0f0224 */ /* 0x004fe400078e001b */
[----:B------:R-:W2:Y:S01]  /*ab00*/  LDL R27, [R1+0x324] ;  /* 0x00032400011b7983 */ /* 0x000ea20000100800 */
[----:B------:R-:W-:Y:S01]  /*ab10*/  ISETP.GT.AND P1, PT, R2, 0x7d, PT ;  /* 0x0000007d0200780c */ /* 0x000fe20003f24270 */
[----:B------:R-:W-:Y:S01]  /*ab20*/  @P0 IMAD.MOV.U32 R14, RZ, RZ, R26 ;  /* 0x000000ffff0e0224 */ /* 0x000fe200078e001a */
[----:B0-----:R-:W-:Y:S01]  /*ab30*/  LOP3.LUT R31, R31, 0x7f, RZ, 0xc0, !PT ;  /* 0x0000007f1f1f7812 */ /* 0x001fe200078ec0ff */
[----:B------:R-:W3:Y:S04]  /*ab40*/  LDL R26, [R1+0x320] ;  /* 0x00032000011a7983 */ /* 0x000ee80000100800 */
[----:B------:R0:W3:Y:S06]  /*ab50*/  @P0 LDG.E.U16 R117, desc[UR14][R14.64] ;  /* 0x0000000e0e750981 */ /* 0x0000ec000c1e1500 */
[----:B0-----:R-:W-:-:S02]  /*ab60*/  @P1 IMAD.MOV.U32 R14, RZ, RZ, R13 ;  /* 0x000000ffff0e1224 */ /* 0x001fc400078e000d */
[----:B------:R-:W-:Y:S01]  /*ab70*/  @P1 IMAD.MOV.U32 R15, RZ, RZ, R25 ;  /* 0x000000ffff0f1224 */ /* 0x000fe200078e0019 */
[----:B------:R-:W-:Y:S01]  /*ab80*/  ISETP.GE.AND P0, PT, R31, R2, PT ;  /* 0x000000021f00720c */ /* 0x000fe20003f06270 */
[----:B------:R-:W3:Y:S04]  /*ab90*/  LDL R25, [R1+0x314] ;  /* 0x0003140001197983 */ /* 0x000ee80000100800 */
[----:B------:R0:W3:Y:S01]  /*aba0*/  @P1 LDG.E.U16 R116, desc[UR14][R14.64] ;  /* 0x0000000e0e741981 */ /* 0x0000e2000c1e1500 */
[----:B------:R-:W-:Y:S02]  /*abb0*/  ISETP.GT.AND P1, PT, R2, 0x7f, PT ;  /* 0x0000007f0200780c */ /* 0x000fe40003f24270 */
[----:B------:R-:W-:Y:S01]  /*abc0*/  PRMT R115, RZ, 0x7610, R115 ;  /* 0x00007610ff737816 */ /* 0x000fe20000000073 */
[----:B------:R-:W3:Y:S01]  /*abd0*/  LDL R13, [R1+0x318] ;  /* 0x00031800010d7983 */ /* 0x000ee20000100800 */
[----:B------:R-:W-:Y:S01]  /*abe0*/  PRMT R114, RZ, 0x7610, R114 ;  /* 0x00007610ff727816 */ /* 0x000fe20000000072 */
[----:B0-----:R-:W-:Y:S01]  /*abf0*/  @P2 IMAD.MOV.U32 R15, RZ, RZ, R29 ;  /* 0x000000ffff0f2224 */ /* 0x001fe200078e001d */
[----:B------:R-:W-:Y:S01]  /*ac00*/  PRMT R113, RZ, 0x7610, R113 ;  /* 0x00007610ff717816 */ /* 0x000fe20000000071 */
[----:B------:R-:W3:Y:S01]  /*ac10*/  LDL R29, [R1+0x304] ;  /* 0x00030400011d7983 */ /* 0x000ee20000100800 */
[----:B------:R-:W-:-:S05]  /*ac20*/  @P2 IMAD.MOV.U32 R14, RZ, RZ, R73 ;  /* 0x000000ffff0e2224 */ /* 0x000fca00078e0049 */
[----:B------:R0:W3:Y:S02]  /*ac30*/  @P2 LDG.E.U16 R115, desc[UR14][R14.64] ;  /* 0x0000000e0e732981 */ /* 0x0000e4000c1e1500 */
[----:B0-----:R-:W-:Y:S02]  /*ac40*/  @P1 IMAD.MOV.U32 R14, RZ, RZ, R17 ;  /* 0x000000ffff0e1224 */ /* 0x001fe400078e0011 */
[----:B------:R-:W3:Y:S01]  /*ac50*/  LDL R17, [R1+0x310] ;  /* 0x0003100001117983 */ /* 0x000ee20000100800 */
[----:B----4-:R-:W-:-:S03]  /*ac60*/  @P1 IMAD.MOV.U32 R15, RZ, RZ, R24 ;  /* 0x000000ffff0f1224 */ /* 0x010fc600078e0018 */
[----:B------:R-:W4:Y:S04]  /*ac70*/  LDL R24, [R1+0x30c] ;  /* 0x00030c0001187983 */ /* 0x000f280000100800 */
[----:B------:R2:W4:Y:S01]  /*ac80*/  @P1 LDG.E.U16 R114, desc[UR14][R14.64] ;  /* 0x0000000e0e721981 */ /* 0x000522000c1e1500 */
[----:B------:R-:W-:Y:S01]  /*ac90*/  BAR.SYNC.DEFER_BLOCKING 0x0 ;  /* 0x0000000000007b1d */ /* 0x000fe20000010000 */
[----:B--2---:R-:W-:-:S05]  /*aca0*/  @!P0 IMAD.MOV.U32 R15, RZ, RZ, R27 ;  /* 0x000000ffff0f8224 */ /* 0x004fca00078e001b */
[----:B------:R-:W2:Y:S01]  /*acb0*/  LDL R27, [R1+0x308] ;  /* 0x00030800011b7983 */ /* 0x000ea20000100800 */
[----:B---3--:R-:W-:Y:S01]  /*acc0*/  @!P0 IMAD.MOV.U32 R14, RZ, RZ, R16 ;  /* 0x000000ffff0e8224 */ /* 0x008fe200078e0010 */
[----:B------:R-:W-:Y:S02]  /*acd0*/  PRMT R112, RZ, 0x7610, R112 ;  /* 0x00007610ff707816 */ /* 0x000fe40000000070 */
[----:B------:R-:W3:Y:S01]  /*ace0*/  LDL R16, [R1+0x300] ;  /* 0x0003000001107983 */ /* 0x000ee20000100800 */
[----:B------:R-:W-:-:S03]  /*acf0*/  PRMT R111, RZ, 0x7610, R111 ;  /* 0x00007610ff6f7816 */ /* 0x000fc6000000006f */
[----:B------:R0:W3:Y:S02]  /*ad00*/  @!P0 LDG.E.U16 R113, desc[UR14][R14.64] ;  /* 0x0000000e0e718981 */ /* 0x0000e4000c1e1500 */
[----:B0-----:R-:W-:Y:S02]  /*ad10*/  @!P0 IMAD.MOV.U32 R14, RZ, RZ, R26 ;  /* 0x000000ffff0e8224 */ /* 0x001fe400078e001a */
[----:B------:R-:W-:Y:S01]  /*ad20*/  @!P0 IMAD.MOV.U32 R15, RZ, RZ, R28 ;  /* 0x000000ffff0f8224 */ /* 0x000fe200078e001c */
[----:B------:R-:W3:Y:S04]  /*ad30*/  LDL R26, [R1+0x2fc] ;  /* 0x0002fc00011a7983 */ /* 0x000ee80000100800 */
[----:B------:R0:W3:Y:S04]  /*ad40*/  @!P0 LDG.E.U16 R112, desc[UR14][R14.64] ;  /* 0x0000000e0e708981 */ /* 0x0000e8000c1e1500 */
[----:B------:R-:W3:Y:S01]  /*ad50*/  LDL R28, [R1+0x2f4] ;  /* 0x0002f400011c7983 */ /* 0x000ee20000100800 */
[----:B------:R-:W-:Y:S01]  /*ad60*/  PRMT R110, RZ, 0x7610, R110 ;  /* 0x00007610ff6e7816 */ /* 0x000fe2000000006e */
[----:B0-----:R-:W-:-:S02]  /*ad70*/  @!P0 IMAD.MOV.U32 R14, RZ, RZ, R13 ;  /* 0x000000ffff0e8224 */ /* 0x001fc400078e000d */
[----:B------:R-:W-:Y:S01]  /*ad80*/  @!P0 IMAD.MOV.U32 R15, RZ, RZ, R25 ;  /* 0x000000ffff0f8224 */ /* 0x000fe200078e0019 */
[----:B------:R-:W3:Y:S04]  /*ad90*/  LDL R13, [R1+0x2f0] ;  /* 0x0002f000010d7983 */ /* 0x000ee80000100800 */
[----:B------:R-:W3:Y:S04]  /*ada0*/  LDL R25, [R1+0x2f8] ;  /* 0x0002f80001197983 */ /* 0x000ee80000100800 */
[----:B------:R0:W3:Y:S02]  /*adb0*/  @!P0 LDG.E.U16 R111, desc[UR14][R14.64] ;  /* 0x0000000e0e6f8981 */ /* 0x0000e4000c1e1500 */
[----:B0-----:R-:W-:-:S02]  /*adc0*/  @!P0 IMAD.MOV.U32 R14, RZ, RZ, R17 ;  /* 0x000000ffff0e8224 */ /* 0x001fc400078e0011 */
[----:B------:R-:W3:Y:S01]  /*add0*/  LDL R17, [R1+0x2ec] ;  /* 0x0002ec0001117983 */ /* 0x000ee20000100800 */
[----:B----4-:R-:W-:-:S03]  /*ade0*/  @!P0 IMAD.MOV.U32 R15, RZ, RZ, R24 ;  /* 0x000000ffff0f8224 */ /* 0x010fc600078e0018 */
[----:B------:R-:W4:Y:S04]  /*adf0*/  LDL R24, [R1+0x2e8] ;  /* 0x0002e80001187983 */ /* 0x000f280000100800 */
[----:B------:R2:W4:Y:S02]  /*ae00*/  @!P0 LDG.E.U16 R110, desc[UR14][R14.64] ;  /* 0x0000000e0e6e8981 */ /* 0x000524000c1e1500 */
[----:B--2---:R-:W-:Y:S02]  /*ae10*/  @!P0 IMAD.MOV.U32 R14, RZ, RZ, R27 ;  /* 0x000000ffff0e8224 */ /* 0x004fe400078e001b */
[----:B------:R-:W2:Y:S01]  /*ae20*/  LDL R27, [R1+0x2e4] ;  /* 0x0002e400011b7983 */ /* 0x000ea20000100800 */
[----:B------:R-:W-:Y:S01]  /*ae30*/  PRMT R109, RZ, 0x7610, R109 ;  /* 0x00007610ff6d7816 */ /* 0x000fe2000000006d */
[----:B------:R-:W-:Y:S01]  /*ae40*/  @!P0 IMAD.MOV.U32 R15, RZ, RZ, R29 ;  /* 0x000000ffff0f8224 */ /* 0x000fe200078e001d */
[----:B------:R-:W-:Y:S01]  /*ae50*/  PRMT R108, RZ, 0x7610, R108 ;  /* 0x00007610ff6c7816 */ /* 0x000fe2000000006c */
[----:B------:R-:W2:Y:S04]  /*ae60*/  LDL R29, [R1+0x2dc] ;  /* 0x0002dc00011d7983 */ /* 0x000ea80000100800 */
[----:B------:R3:W2:Y:S01]  /*ae70*/  @!P0 LDG.E.U16 R109, desc[UR14][R14.64] ;  /* 0x0000000e0e6d8981 */ /* 0x0006a2000c1e1500 */
[----:B------:R-:W-:Y:S01]  /*ae80*/  PRMT R107, RZ, 0x7610, R107 ;  /* 0x00007610ff6b7816 */ /* 0x000fe2000000006b */
[----:B---3--:R-:W-:-:S02]  /*ae90*/  @!P0 IMAD.MOV.U32 R14, RZ, RZ, R16 ;  /* 0x000000ffff0e8224 */ /* 0x008fc400078e0010 */
[----:B------:R-:W3:Y:S01]  /*aea0*/  LDL R16, [R1+0x2d8] ;  /* 0x0002d80001107983 */ /* 0x000ee20000100800 */
[----:B------:R-:W-:-:S03]  /*aeb0*/  @!P0 IMAD.MOV.U32 R15, RZ, RZ, R26 ;  /* 0x000000ffff0f8224 */ /* 0x000fc600078e001a */
[----:B------:R-:W3:Y:S04]  /*aec0*/  LDL R26, [R1+0x2e0] ;  /* 0x0002e000011a7983 */ /* 0x000ee80000100800 */
[----:B------:R0:W3:Y:S01]  /*aed0*/  @!P0 LDG.E.U16 R108, desc[UR14][R14.64] ;  /* 0x0000000e0e6c8981 */ /* 0x0000e2000c1e1500 */
[----:B------:R-:W-:Y:S01]  /*aee0*/  PRMT R106, RZ, 0x7610, R106 ;  /* 0x00007610ff6a7816 */ /* 0x000fe2000000006a */
[----:B0-----:R-:W-:Y:S02]  /*aef0*/  @!P0 IMAD.MOV.U32 R15, RZ, RZ, R28 ;  /* 0x000000ffff0f8224 */ /* 0x001fe400078e001c */
[----:B------:R-:W3:Y:S01]  /*af00*/  LDL R28, [R1+0x2c4] ;  /* 0x0002c400011c7983 */ /* 0x000ee20000100800 */
[----:B------:R-:W-:-:S03]  /*af10*/  @!P0 IMAD.MOV.U32 R14, RZ, RZ, R25 ;  /* 0x000000ffff0e8224 */ /* 0x000fc600078e0019 */
[----:B------:R-:W3:Y:S04]  /*af20*/  LDL R25, [R1+0x2d4] ;  /* 0x0002d40001197983 */ /* 0x000ee80000100800 */
[----:B------:R0:W3:Y:S02]  /*af30*/  @!P0 LDG.E.U16 R107, desc[UR14][R14.64] ;  /* 0x0000000e0e6b8981 */ /* 0x0000e4000c1e1500 */
[----:B0-----:R-:W-:Y:S02]  /*af40*/  @!P0 IMAD.MOV.U32 R14, RZ, RZ, R13 ;  /* 0x000000ffff0e8224 */ /* 0x001fe400078e000d */
[----:B------:R-:W-:Y:S01]  /*af50*/  @!P0 IMAD.MOV.U32 R15, RZ, RZ, R17 ;  /* 0x000000ffff0f8224 */ /* 0x000fe200078e0011 */
[----:B------:R-:W3:Y:S04]  /*af60*/  LDL R13, [R1+0x2d0] ;  /* 0x0002d000010d7983 */ /* 0x000ee80000100800 */
[----:B------:R-:W3:Y:S04]  /*af70*/  LDL R17, [R1+0x2cc] ;  /* 0x0002cc0001117983 */ /* 0x000ee80000100800 */
[----:B------:R4:W3:Y:S02]  /*af80*/  @!P0 LDG.E.U16 R106, desc[UR14][R14.64] ;  /* 0x0000000e0e6a8981 */ /* 0x0008e4000c1e1500 */
[----:B----4-:R-:W-:-:S02]  /*af90*/  @!P0 IMAD.MOV.U32 R14, RZ, RZ, R24 ;  /* 0x000000ffff0e8224 */ /* 0x010fc400078e0018 */
[----:B------:R-:W4:Y:S01]  /*afa0*/  LDL R24, [R1+0x2c0] ;  /* 0x0002c00001187983 */ /* 0x000f220000100800 */
[----:B--2---:R-:W-:-:S03]  /*afb0*/  @!P0 IMAD.MOV.U32 R15, RZ, RZ, R27 ;  /* 0x000000ffff0f8224 */ /* 0x004fc600078e001b */
[----:B------:R-:W2:Y:S01]  /*afc0*/  LDL R27, [R1+0x2c8] ;  /* 0x0002c800011b7983 */ /* 0x000ea20000100800 */
[----:B------:R-:W-:Y:S02]  /*afd0*/  PRMT R105, RZ, 0x7610, R105 ;  /* 0x00007610ff697816 */ /* 0x000fe40000000069 */
[----:B------:R-:W-:-:S04]  /*afe0*/  PRMT R104, RZ, 0x7610, R104 ;  /* 0x00007610ff687816 */ /* 0x000fc80000000068 */
[----:B------:R0:W4:Y:S01]  /*aff0*/  @!P0 LDG.E.U16 R105, desc[UR14][R14.64] ;  /* 0x0000000e0e698981 */ /* 0x000122000c1e1500 */
[----:B------:R-:W-:Y:S01]  /*b000*/  PRMT R103, RZ, 0x7610, R103 ;  /* 0x00007610ff677816 */ /* 0x000fe20000000067 */
[----:B0-----:R-:W-:Y:S02]  /*b010*/  @!P0 IMAD.MOV.U32 R15, RZ, RZ, R29 ;  /* 0x000000ffff0f8224 */ /* 0x001fe400078e001d */
[----:B---3--:R-:W-:Y:S02]  /*b020*/  @!P0 IMAD.MOV.U32 R14, RZ, RZ, R26 ;  /* 0x000000ffff0e8224 */ /* 0x008fe400078e001a */
[----:B------:R-:W3:Y:S04]  /*b030*/  LDL R26, [R1+0x2bc] ;  /* 0x0002bc00011a7983 */ /* 0x000ee80000100800 */
[----:B------:R0:W3:Y:S01]  /*b040*/  @!P0 LDG.E.U16 R104, desc[UR14][R14.64] ;  /* 0x0000000e0e688981 */ /* 0x0000e2000c1e1500 */
[----:B------:R-:W-:Y:S01]  /*b050*/  PRMT R102, RZ, 0x7610, R102 ;  /* 0x00007610ff667816 */ /* 0x000fe20000000066 */
[----:B0-----:R-:W-:-:S02]  /*b060*/  @!P0 IMAD.MOV.U32 R14, RZ, RZ, R16 ;  /* 0x000000ffff0e8224 */ /* 0x001fc400078e0010 */
[----:B------:R-:W3:Y:S01]  /*b070*/  LDL R16, [R1+0x2b0] ;  /* 0x0002b00001107983 */ /* 0x000ee20000100800 */
[----:B------:R-:W-:-:S03]  /*b080*/  @!P0 IMAD.MOV.U32 R15, RZ, RZ, R25 ;  /* 0x000000ffff0f8224 */ /* 0x000fc600078e0019 */
[----:B------:R-:W3:Y:S04]  /*b090*/  LDL R25, [R1+0x2b8] ;  /* 0x0002b80001197983 */ /* 0x000ee80000100800 */
[----:B------:R-:W3:Y:S04]  /*b0a0*/  LDL.LU R87, [R1+0x2b4] ;  /* 0x0002b40001577983 */ /* 0x000ee80000300800 */
[----:B------:R0:W3:Y:S01]  /*b0b0*/  @!P0 LDG.E.U16 R103, desc[UR14][R14.64] ;  /* 0x0000000e0e678981 */ /* 0x0000e2000c1e1500 */
[----:B------:R-:W-:Y:S01]  /*b0c0*/  PRMT R101, RZ, 0x7610, R101 ;  /* 0x00007610ff657816 */ /* 0x000fe20000000065 */
[----:B0-----:R-:W-:-:S02]  /*b0d0*/  @!P0 IMAD.MOV.U32 R14, RZ, RZ, R13 ;  /* 0x000000ffff0e8224 */ /* 0x001fc400078e000d */
[----:B------:R-:W-:Y:S01]  /*b0e0*/  @!P0 IMAD.MOV.U32 R15, RZ, RZ, R17 ;  /* 0x000000ffff0f8224 */ /* 0x000fe200078e0011 */
[----:B------:R-:W3:Y:S04]  /*b0f0*/  LDL R13, [R1+0x2a0] ;  /* 0x0002a000010d7983 */ /* 0x000ee80000100800 */
[----:B------:R0:W3:Y:S04]  /*b100*/  @!P0 LDG.E.U16 R102, desc[UR14][R14.64] ;  /* 0x0000000e0e668981 */ /* 0x0000e8000c1e1500 */
[----:B------:R-:W3:Y:S04]  /*b110*/  LDL.LU R17, [R1+0x2ac] ;  /* 0x0002ac0001117983 */ /* 0x000ee80000300800 */
[----:B------:R-:W3:Y:S01]  /*b120*/  LDL.LU R83, [R1+0x2a4] ;  /* 0x0002a40001537983 */ /* 0x000ee20000300800 */
[----:B0-----:R-:W-:-:S02]  /*b130*/  @!P0 IMAD.MOV.U32 R15, RZ, RZ, R28 ;  /* 0x000000ffff0f8224 */ /* 0x001fc400078e001c */
[----:B--2---:R-:W-:-:S05]  /*b140*/  @!P0 IMAD.MOV.U32 R14, RZ, RZ, R27 ;  /* 0x000000ffff0e8224 */ /* 0x004fca00078e001b */
[----:B------:R4:W2:Y:S02]  /*b150*/  @!P0 LDG.E.U16 R101, desc[UR14][R14.64] ;  /* 0x0000000e0e658981 */ /* 0x0008a4000c1e1500 */
[----:B----4-:R-:W-:Y:S02]  /*b160*/  @!P0 IMAD.MOV.U32 R14, RZ, RZ, R24 ;  /* 0x000000ffff0e8224 */ /* 0x010fe400078e0018 */
[----:B------:R-:W4:Y:S01]  /*b170*/  LDL.LU R24, [R1+0x2a8] ;  /* 0x0002a80001187983 */ /* 0x000f220000300800 */
[----:B------:R-:W-:-:S03]  /*b180*/  PRMT R100, RZ, 0x7610, R100 ;  /* 0x00007610ff647816 */ /* 0x000fc60000000064 */
[----:B------:R-:W2:Y:S01]  /*b190*/  LDL.LU R81, [R1+0x29c] ;  /* 0x00029c0001517983 */ /* 0x000ea20000300800 */
[----:B------:R-:W-:-:S03]  /*b1a0*/  PRMT R99, RZ, 0x7610, R99 ;  /* 0x00007610ff637816 */ /* 0x000fc60000000063 */
[----:B------:R-:W2:Y:S01]  /*b1b0*/  LDL.LU R85, [R1+0x298] ;  /* 0x0002980001557983 */ /* 0x000ea20000300800 */
[----:B---3--:R-:W-:-:S03]  /*b1c0*/  @!P0 IMAD.MOV.U32 R15, RZ, RZ, R26 ;  /* 0x000000ffff0f8224 */ /* 0x008fc600078e001a */
[----:B------:R-:W3:Y:S04]  /*b1d0*/  LDL.LU R77, [R1+0x28c] ;  /* 0x00028c00014d7983 */ /* 0x000ee80000300800 */
[----:B------:R0:W3:Y:S04]  /*b1e0*/  @!P0 LDG.E.U16 R100, desc[UR14][R14.64] ;  /* 0x0000000e0e648981 */ /* 0x0000e8000c1e1500 */
[----:B------:R-:W3:Y:S04]  /*b1f0*/  LDL.LU R79, [R1+0x294] ;  /* 0x00029400014f7983 */ /* 0x000ee80000300800 */
[----:B------:R1:W-:Y:S04]  /*b200*/  STS.U16 [R3+UR12], R98 ;  /* 0x0000006203007988 */ /* 0x0003e8000800040c */
[----:B------:R-:W3:Y:S01]  /*b210*/  LDL.LU R86, [R1+0x290] ;  /* 0x0002900001567983 */ /* 0x000ee20000300800 */
[----:B0-----:R-:W-:-:S02]  /*b220*/  @!P0 IMAD.MOV.U32 R14, RZ, RZ, R25 ;  /* 0x000000ffff0e8224 */ /* 0x001fc400078e0019 */
[----:B------:R-:W-:Y:S01]  /*b230*/  @!P0 IMAD.MOV.U32 R15, RZ, RZ, R87 ;  /* 0x000000ffff0f8224 */ /* 0x000fe200078e0057 */
[----:B-1----:R-:W-:-:S04]  /*b240*/  PRMT R98, RZ, 0x7610, R98 ;  /* 0x00007610ff627816 */ /* 0x002fc80000000062 */
[----:B------:R0:W3:Y:S04]  /*b250*/  @!P0 LDG.E.U16 R99, desc[UR14][R14.64] ;  /* 0x0000000e0e638981 */ /* 0x0000e8000c1e1500 */
[----:B------:R1:W-:Y:S01]  /*b260*/  STS.U16 [R3+UR12+0x400], R97 ;  /* 0x0004006103007988 */ /* 0x0003e2000800040c */
[----:B0-----:R-:W-:-:S03]  /*b270*/  @!P0 IMAD.MOV.U32 R14, RZ, RZ, R16 ;  /* 0x000000ffff0e8224 */ /* 0x001fc600078e0010 */
[----:B------:R-:W3:Y:S04]  /*b280*/  LDL.LU R16, [R1+0x288] ;  /* 0x0002880001107983 */ /* 0x000ee80000300800 */
[----:B------:R-:W3:Y:S01]  /*b290*/  LDL.LU R31, [R1+0x27c] ;  /* 0x00027c00011f7983 */ /* 0x000ee20000300800 */
[----:B------:R-:W-:-:S03]  /*b2a0*/  @!P0 IMAD.MOV.U32 R15, RZ, RZ, R17 ;  /* 0x000000ffff0f8224 */ /* 0x000fc600078e0011 */
[----:B------:R-:W3:Y:S01]  /*b2b0*/  LDL.LU R28, [R1+0x274] ;  /* 0x00027400011c7983 */ /* 0x000ee20000300800 */
[----:B-1----:R-:W-:-:S03]  /*b2c0*/  PRMT R97, RZ, 0x7610, R97 ;  /* 0x00007610ff617816 */ /* 0x002fc60000000061 */
[----:B------:R-:W3:Y:S04]  /*b2d0*/  LDL.LU R29, [R1+0x26c] ;  /* 0x00026c00011d7983 */ /* 0x000ee80000300800 */
[----:B------:R-:W3:Y:S04]  /*b2e0*/  LDL.LU R26, [R1+0x264] ;  /* 0x00026400011a7983 */ /* 0x000ee80000300800 */
[----:B------:R-:W3:Y:S04]  /*b2f0*/  LDL.LU R27, [R1+0x254] ;  /* 0x00025400011b7983 */ /* 0x000ee80000300800 */
[----:B------:R0:W3:Y:S04]  /*b300*/  @!P0 LDG.E.U16 R98, desc[UR14][R14.64] ;  /* 0x0000000e0e628981 */ /* 0x0000e8000c1e1500 */
[----:B------:R-:W3:Y:S04]  /*b310*/  LDL.LU R25, [R1+0x25c] ;  /* 0x00025c0001197983 */ /* 0x000ee80000300800 */
[----:B------:R-:W3:Y:S01]  /*b320*/  LDL.LU R74, [R1+0x258] ;  /* 0x00025800014a7983 */ /* 0x000ee20000300800 */
[----:B0-----:R-:W-:-:S03]  /*b330*/  @!P0 IMAD.MOV.U32 R15, RZ, RZ, R83 ;  /* 0x000000ffff0f8224 */ /* 0x001fc600078e0053 */
[----:B------:R-:W3:Y:S04]  /*b340*/  LDL.LU R75, [R1+0x284] ;  /* 0x00028400014b7983 */ /* 0x000ee80000300800 */
[----:B------:R-:W3:Y:S04]  /*b350*/  LDL.LU R76, [R1+0x260] ;  /* 0x00026000014c7983 */ /* 0x000ee80000300800 */
[----:B------:R-:W3:Y:S04]  /*b360*/  LDL.LU R78, [R1+0x268] ;  /* 0x00026800014e7983 */ /* 0x000ee80000300800 */
[----:B------:R-:W3:Y:S04]  /*b370*/  LDL.LU R80, [R1+0x270] ;  /* 0x0002700001507983 */ /* 0x000ee80000300800 */
[----:B------:R-:W3:Y:S01]  /*b380*/  LDL.LU R82, [R1+0x278] ;  /* 0x0002780001527983 */ /* 0x000ee20000300800 */
[----:B----4-:R-:W-:-:S05]  /*b390*/  @!P0 IMAD.MOV.U32 R14, RZ, RZ, R24 ;  /* 0x000000ffff0e8224 */ /* 0x010fca00078e0018 */
[----:B------:R0:W4:Y:S02]  /*b3a0*/  @!P0 LDG.E.U16 R97, desc[UR14][R14.64] ;  /* 0x0000000e0e618981 */ /* 0x000124000c1e1500 */
[----:B0-----:R-:W-:Y:S02]  /*b3b0*/  @!P0 IMAD.MOV.U32 R14, RZ, RZ, R13 ;  /* 0x000000ffff0e8224 */ /* 0x001fe400078e000d */
[----:B------:R-:W4:Y:S01]  /*b3c0*/  LDL.LU R13, [R1+0x280] ;  /* 0x00028000010d7983 */ /* 0x000f220000300800 */
[----:B--2---:R-:W-:-:S03]  /*b3d0*/  @!P0 IMAD.MOV.U32 R15, RZ, RZ, R81 ;  /* 0x000000ffff0f8224 */ /* 0x004fc600078e0051 */
[----:B------:R0:W-:Y:S04]  /*b3e0*/  STS.U16 [R3+UR12+0x800], R96 ;  /* 0x0008006003007988 */ /* 0x0001e8000800040c */
[----:B------:R1:W-:Y:S01]  /*b3f0*/  STS.U16 [R3+UR12+0xc00], R95 ;  /* 0x000c005f03007988 */ /* 0x0003e2000800040c */
[----:B0-----:R-:W-:Y:S02]  /*b400*/  PRMT R96, RZ, 0x7610, R96 ;  /* 0x00007610ff607816 */ /* 0x001fe40000000060 */
[----:B-1----:R-:W-:-:S04]  /*b410*/  PRMT R95, RZ, 0x7610, R95 ;  /* 0x00007610ff5f7816 */ /* 0x002fc8000000005f */
[----:B------:R0:W2:Y:S04]  /*b420*/  @!P0 LDG.E.U16 R96, desc[UR14][R14.64] ;  /* 0x0000000e0e608981 */ /* 0x0000a8000c1e1500 */
[----:B------:R1:W-:Y:S01]  /*b430*/  STS.U16 [R3+UR12+0x1000], R94 ;  /* 0x0010005e03007988 */ /* 0x0003e2000800040c */
[----:B0-----:R-:W-:Y:S02]  /*b440*/  @!P0 IMAD.MOV.U32 R14, RZ, RZ, R85 ;  /* 0x000000ffff0e8224 */ /* 0x001fe400078e0055 */
[----:B---3--:R-:W-:Y:S01]  /*b450*/  @!P0 IMAD.MOV.U32 R15, RZ, RZ, R79 ;  /* 0x000000ffff0f8224 */ /* 0x008fe200078e004f */
[----:B-1----:R-:W-:-:S04]  /*b460*/  PRMT R94, RZ, 0x7610, R94 ;  /* 0x00007610ff5e7816 */ /* 0x002fc8000000005e */
[----:B------:R0:W3:Y:S04]  /*b470*/  @!P0 LDG.E.U16 R95, desc[UR14][R14.64] ;  /* 0x0000000e0e5f8981 */ /* 0x0000e8000c1e1500 */
[----:B------:R1:W-:Y:S01]  /*b480*/  STS.U16 [R3+UR12+0x1400], R93 ;  /* 0x0014005d03007988 */ /* 0x0003e2000800040c */
[----:B0-----:R-:W-:Y:S02]  /*b490*/  @!P0 IMAD.MOV.U32 R14, RZ, RZ, R86 ;  /* 0x000000ffff0e8224 */ /* 0x001fe400078e0056 */
[----:B------:R-:W-:Y:S01]  /*b4a0*/  @!P0 IMAD.MOV.U32 R15, RZ, RZ, R77 ;  /* 0x000000ffff0f8224 */ /* 0x000fe200078e004d */
[----:B-1----:R-:W-:-:S04]  /*b4b0*/  PRMT R93, RZ, 0x7610, R93 ;  /* 0x00007610ff5d7816 */ /* 0x002fc8000000005d */
[----:B------:R0:W2:Y:S04]  /*b4c0*/  @!P0 LDG.E.U16 R94, desc[UR14][R14.64] ;  /* 0x0000000e0e5e8981 */ /* 0x0000a8000c1e1500 */
[----:B------:R1:W-:Y:S01]  /*b4d0*/  STS.U16 [R3+UR12+0x1800], R92 ;  /* 0x0018005c03007988 */ /* 0x0003e2000800040c */
[----:B0-----:R-:W-:Y:S01]  /*b4e0*/  @!P0 IMAD.MOV.U32 R14, RZ, RZ, R16 ;  /* 0x000000ffff0e8224 */ /* 0x001fe200078e0010 */
[----:B-1----:R-:W-:Y:S01]  /*b4f0*/  PRMT R92, RZ, 0x7610, R92 ;  /* 0x00007610ff5c7816 */ /* 0x002fe2000000005c */
[----:B------:R-:W-:-:S05]  /*b500*/  @!P0 IMAD.MOV.U32 R15, RZ, RZ, R75 ;  /* 0x000000ffff0f8224 */ /* 0x000fca00078e004b */
[----:B------:R0:W2:Y:S04]  /*b510*/  @!P0 LDG.E.U16 R93, desc[UR14][R14.64] ;  /* 0x0000000e0e5d8981 */ /* 0x0000a8000c1e1500 */
[----:B------:R1:W-:Y:S01]  /*b520*/  STS.U16 [R3+UR12+0x1c00], R91 ;  /* 0x001c005b03007988 */ /* 0x0003e2000800040c */
[----:B0-----:R-:W-:-:S03]  /*b530*/  @!P0 IMAD.MOV.U32 R15, RZ, RZ, R31 ;  /* 0x000000ffff0f8224 */ /* 0x001fc600078e001f */
[----:B------:R0:W-:Y:S01]  /*b540*/  STS.U16 [R3+UR12+0x2000], R90 ;  /* 0x0020005a03007988 */ /* 0x0001e2000800040c */
[----:B-1----:R-:W-:-:S03]  /*b550*/  PRMT R91, RZ, 0x7610, R91 ;  /* 0x00007610ff5b7816 */ /* 0x002fc6000000005b */
[----:B------:R-:W-:Y:S04]  /*b560*/  STS.U16 [R3+UR12+0x2400], R89 ;  /* 0x0024005903007988 */ /* 0x000fe8000800040c */
[----:B------:R-:W-:Y:S04]  /*b570*/  STS.U16 [R3+UR12+0x2800], R88 ;  /* 0x0028005803007988 */ /* 0x000fe8000800040c */
[----:B------:R-:W-:Y:S04]  /*b580*/  STS.U16 [R3+UR12+0x2c00], R22 ;  /* 0x002c001603007988 */ /* 0x000fe8000800040c */
[----:B------:R-:W-:Y:S04]  /*b590*/  STS.U16 [R3+UR12+0x3000], R21 ;  /* 0x0030001503007988 */ /* 0x000fe8000800040c */
[----:B------:R-:W-:Y:S04]  /*b5a0*/  STS.U16 [R3+UR12+0x3400], R20 ;  /* 0x0034001403007988 */ /* 0x000fe8000800040c */
[----:B------:R-:W-:Y:S04]  /*b5b0*/  STS.U16 [R3+UR12+0x3800], R18 ;  /* 0x0038001203007988 */ /* 0x000fe8000800040c */
[----:B------:R-:W-:Y:S04]  /*b5c0*/  STS.U16 [R3+UR12+0x3c00], R19 ;  /* 0x003c001303007988 */ /* 0x000fe8000800040c */
[----:B------:R-:W-:Y:S04]  /*b5d0*/  STL [R1+0x75c], R3 ;  /* 0x00075c0301007387 */ /* 0x000fe80000100800 */
[----:B------:R1:W-:Y:S01]  /*b5e0*/  STS.U16 [R12+UR12+0x80], R33 ;  /* 0x000080210c007988 */ /* 0x0003e2000800040c */
[----:B0-----:R-:W-:-:S03]  /*b5f0*/  PRMT R90, RZ, 0x7610, R90 ;  /* 0x00007610ff5a7816 */ /* 0x001fc6000000005a */
[----:B------:R0:W-:Y:S04]  /*b600*/  STS.U16 [R12+UR12+0x480], R30 ;  /* 0x0004801e0c007988 */ /* 0x0001e8000800040c */
[----:B------:R0:W-:Y:S04]  /*b610*/  STS.U16 [R12+UR12+0x880], R23 ;  /* 0x000880170c007988 */ /* 0x0001e8000800040c */
[----:B-1----:R-:W3:Y:S04]  /*b620*/  LDL.LU R33, [R1+0x990] ;  /* 0x0009900001217983 */ /* 0x002ee80000300800 */
[----:B0-----:R-:W2:Y:S04]  /*b630*/  LDL.LU R30, [R1+0x98c] ;  /* 0x00098c00011e7983 */ /* 0x001ea80000300800 */
[----:B------:R-:W2:Y:S04]  /*b640*/  LDL.LU R3, [R1+0x23c] ;  /* 0x00023c0001037983 */ /* 0x000ea80000300800 */
[----:B------:R-:W2:Y:S04]  /*b650*/  LDL.LU R23, [R1+0x234] ;  /* 0x0002340001177983 */ /* 0x000ea80000300800 */
[----:B------:R0:W-:Y:S01]  /*b660*/  STL.64 [R1+0x928], R86 ;  /* 0x0009285601007387 */ /* 0x0001e20000100a00 */
[----:B------:R-:W-:Y:S01]  /*b670*/  PRMT R89, RZ, 0x7610, R89 ;  /* 0x00007610ff597816 */ /* 0x000fe20000000059 */
[----:B0-----:R-:W-:-:S02]  /*b680*/  IMAD.MOV.U32 R87, RZ, RZ, R31 ;  /* 0x000000ffff577224 */ /* 0x001fc400078e001f */
[----:B------:R-:W2:Y:S04]  /*b690*/  LDL.LU R31, [R1+0x988] ;  /* 0x00098800011f7983 */ /* 0x000ea80000300800 */
[----:B------:R-:W3:Y:S04]  /*b6a0*/  LDL.LU R86, [R1+0x250] ;  /* 0x0002500001567983 */ /* 0x000ee80000300800 */
[----:B------:R0:W-:Y:S01]  /*b6b0*/  STL.64 [R1+0x920], R84 ;  /* 0x0009205401007387 */ /* 0x0001e20000100a00 */
[----:B------:R-:W-:Y:S01]  /*b6c0*/  PRMT R88, RZ, 0x7610, R88 ;  /* 0x00007610ff587816 */ /* 0x000fe20000000058 */
[----:B0-----:R-:W-:-:S02]  /*b6d0*/  IMAD.MOV.U32 R85, RZ, RZ, R28 ;  /* 0x000000ffff557224 */ /* 0x001fc400078e001c */
[----:B----4-:R-:W-:-:S05]  /*b6e0*/  @!P0 IMAD.MOV.U32 R14, RZ, RZ, R13 ;  /* 0x000000ffff0e8224 */ /* 0x010fca00078e000d */
[----:B------:R0:W4:Y:S02]  /*b6f0*/  @!P0 LDG.E.U16 R92, desc[UR14][R14.64] ;  /* 0x0000000e0e5c8981 */ /* 0x000124000c1e1500 */
[----:B0-----:R-:W-:Y:S02]  /*b700*/  @!P0 IMAD.MOV.U32 R14, RZ, RZ, R82 ;  /* 0x000000ffff0e8224 */ /* 0x001fe400078e0052 */
[----:B------:R-:W-:Y:S02]  /*b710*/  @!P0 IMAD.MOV.U32 R15, RZ, RZ, R28 ;  /* 0x000000ffff0f8224 */ /* 0x000fe400078e001c */
[----:B------:R-:W4:Y:S04]  /*b720*/  LDL.LU R28, [R1+0x984] ;  /* 0x00098400011c7983 */ /* 0x000f280000300800 */
[----:B------:R0:W4:Y:S04]  /*b730*/  @!P0 LDG.E.U16 R91, desc[UR14][R14.64] ;  /* 0x0000000e0e5b8981 */ /* 0x000128000c1e1500 */
[----:B------:R-:W4:Y:S01]  /*b740*/  LDL.LU R84, [R1+0x248] ;  /* 0x0002480001547983 */ /* 0x000f220000300800 */
[----:B0-----:R-:W-:-:S02]  /*b750*/  @!P0 IMAD.MOV.U32 R14, RZ, RZ, R80 ;  /* 0x000000ffff0e8224 */ /* 0x001fc400078e0050 */
[--C-:B------:R-:W-:Y:S01]  /*b760*/  @!P0 IMAD.MOV.U32 R15, RZ, RZ, R29.reuse ;  /* 0x000000ffff0f8224 */ /* 0x100fe200078e001d */
[----:B------:R0:W-:Y:S04]  /*b770*/  STL.64 [R1+0x918], R82 ;  /* 0x0009185201007387 */ /* 0x0001e80000100a00 */
[----:B------:R1:W4:Y:S02]  /*b780*/  @!P0 LDG.E.U16 R90, desc[UR14][R14.64] ;  /* 0x0000000e0e5a8981 */ /* 0x000324000c1e1500 */
[----:B-1----:R-:W-:Y:S02]  /*b790*/  @!P0 IMAD.MOV.U32 R14, RZ, RZ, R78 ;  /* 0x000000ffff0e8224 */ /* 0x002fe400078e004e */
[----:B------:R-:W-:Y:S02]  /*b7a0*/  @!P0 IMAD.MOV.U32 R15, RZ, RZ, R26 ;  /* 0x000000ffff0f8224 */ /* 0x000fe400078e001a */
[----:B0-----:R-:W-:-:S02]  /*b7b0*/  IMAD.MOV.U32 R83, RZ, RZ, R29 ;  /* 0x000000ffff537224 */ /* 0x001fc400078e001d */
[----:B------:R-:W4:Y:S04]  /*b7c0*/  LDL.LU R29, [R1+0x980] ;  /* 0x00098000011d7983 */ /* 0x000f280000300800 */
[----:B------:R0:W4:Y:S04]  /*b7d0*/  @!P0 LDG.E.U16 R89, desc[UR14][R14.64] ;  /* 0x0000000e0e598981 */ /* 0x000128000c1e1500 */
[----:B------:R-:W4:Y:S04]  /*b7e0*/  LDL.LU R82, [R1+0x240] ;  /* 0x0002400001527983 */ /* 0x000f280000300800 */
[----:B------:R1:W-:Y:S01]  /*b7f0*/  STL.64 [R1+0x910], R80 ;  /* 0x0009105001007387 */ /* 0x0003e20000100a00 */
[----:B0-----:R-:W-:-:S02]  /*b800*/  @!P0 IMAD.MOV.U32 R14, RZ, RZ, R76 ;  /* 0x000000ffff0e8224 */ /* 0x001fc400078e004c */
[----:B------:R-:W-:-:S05]  /*b810*/  @!P0 IMAD.MOV.U32 R15, RZ, RZ, R25 ;  /* 0x000000ffff0f8224 */ /* 0x000fca00078e0019 */
[----:B------:R0:W4:Y:S01]  /*b820*/  @!P0 LDG.E.U16 R88, desc[UR14][R14.64] ;  /* 0x0000000e0e588981 */ /* 0x000122000c1e1500 */
[----:B-1----:R-:W-:-:S03]  /*b830*/  IMAD.MOV.U32 R81, RZ, RZ, R26 ;  /* 0x000000ffff517224 */ /* 0x002fc600078e001a */
[----:B------:R-:W4:Y:S04]  /*b840*/  LDL.LU R26, [R1+0x97c] ;  /* 0x00097c00011a7983 */ /* 0x000f280000300800 */
[----:B------:R-:W4:Y:S01]  /*b850*/  LDL.LU R80, [R1+0x238] ;  /* 0x0002380001507983 */ /* 0x000f220000300800 */
[----:B0-----:R-:W-:-:S03]  /*b860*/  @!P0 IMAD.MOV.U32 R15, RZ, RZ, R27 ;  /* 0x000000ffff0f8224 */ /* 0x001fc600078e001b */
[----:B------:R0:W-:Y:S04]  /*b870*/  STL.64 [R1+0x908], R78 ;  /* 0x0009084e01007387 */ /* 0x0001e80000100a00 */
[----:B------:R1:W-:Y:S01]  /*b880*/  STL.64 [R1+0x900], R76 ;  /* 0x0009004c01007387 */ /* 0x0003e20000100a00 */
[----:B------:R-:W-:Y:S02]  /*b890*/  @!P0 IMAD.MOV.U32 R14, RZ, RZ, R74 ;  /* 0x000000ffff0e8224 */ /* 0x000fe400078e004a */
[----:B0-----:R-:W-:Y:S02]  /*b8a0*/  IMAD.MOV.U32 R78, RZ, RZ, R24 ;  /* 0x000000ffff4e7224 */ /* 0x001fe400078e0018 */
[----:B------:R-:W-:Y:S02]  /*b8b0*/  IMAD.MOV.U32 R79, RZ, RZ, R25 ;  /* 0x000000ffff4f7224 */ /* 0x000fe400078e0019 */
[----:B-1----:R-:W-:-:S02]  /*b8c0*/  IMAD.MOV.U32 R77, RZ, RZ, R27 ;  /* 0x000000ffff4d7224 */ /* 0x002fc400078e001b */
[----:B------:R-:W4:Y:S04]  /*b8d0*/  LDL.LU R27, [R1+0x978] ;  /* 0x00097800011b7983 */ /* 0x000f280000300800 */
[----:B------:R-:W4:Y:S04]  /*b8e0*/  LDL.LU R24, [R1+0x974] ;  /* 0x0009740001187983 */ /* 0x000f280000300800 */
[----:B------:R-:W4:Y:S04]  /*b8f0*/  LDL.LU R25, [R1+0x970] ;  /* 0x0009700001197983 */ /* 0x000f280000300800 */
[----:B------:R-:W4:Y:S04]  /*b900*/  LDL.LU R76, [R1+0x1e8] ;  /* 0x0001e800014c7983 */ /* 0x000f280000300800 */
[----:B------:R0:W-:Y:S04]  /*b910*/  STL.64 [R1+0x8f8], R74 ;  /* 0x0008f84a01007387 */ /* 0x0001e80000100a00 */
[----:B0-----:R-:W4:Y:S04]  /*b920*/  LDL.LU R74, [R1+0x1b4] ;  /* 0x0001b400014a7983 */ /* 0x001f280000300800 */
[----:B------:R-:W4:Y:S04]  /*b930*/  LDL.LU R75, [R1+0x1a4] ;  /* 0x0001a400014b7983 */ /* 0x000f280000300800 */
[----:B------:R0:W-:Y:S04]  /*b940*/  STL.64 [R1+0x8f0], R72 ;  /* 0x0008f04801007387 */ /* 0x0001e80000100a00 */
[----:B0-----:R-:W4:Y:S04]  /*b950*/  LDL.LU R72, [R1+0x1c8] ;  /* 0x0001c80001487983 */ /* 0x001f280000300800 */
[----:B------:R-:W4:Y:S04]  /*b960*/  LDL R73, [R1+0x244] ;  /* 0x0002440001497983 */ /* 0x000f280000100800 */
[----:B------:R0:W-:Y:S04]  /*b970*/  STL.64 [R1+0x8e8], R70 ;  /* 0x0008e84601007387 */ /* 0x0001e80000100a00 */
[----:B0-----:R-:W4:Y:S04]  /*b980*/  LDL R71, [R1+0x24c] ;  /* 0x00024c0001477983 */ /* 0x001f280000100800 */
[----:B------:R-:W-:Y:S04]  /*b990*/  STL.64 [R1+0x8e0], R68 ;  /* 0x0008e04401007387 */ /* 0x000fe80000100a00 */
[----:B------:R-:W-:Y:S04]  /*b9a0*/  STL.64 [R1+0x8d8], R66 ;  /* 0x0008d84201007387 */ /* 0x000fe80000100a00 */
[----:B------:R-:W-:Y:S01]  /*b9b0*/  STL.64 [R1+0x8d0], R64 ;  /* 0x0008d04001007387 */ /* 0x000fe20000100a00 */
[----:B------:R-:W-:-:S03]  /*b9c0*/  PRMT R22, RZ, 0x7610, R22 ;  /* 0x00007610ff167816 */ /* 0x000fc60000000016 */
[----:B------:R-:W-:Y:S04]  /*b9d0*/  STL.64 [R1+0x8c8], R62 ;  /* 0x0008c83e01007387 */ /* 0x000fe80000100a00 */
[----:B------:R-:W-:Y:S04]  /*b9e0*/  STL.64 [R1+0x8c0], R60 ;  /* 0x0008c03c01007387 */ /* 0x000fe80000100a00 */
[----:B------:R-:W-:Y:S04]  /*b9f0*/  STL.64 [R1+0x8b8], R58 ;  /* 0x0008b83a01007387 */ /* 0x000fe80000100a00 */
        /* <DEDUP_REMOVED lines=8> */
[----:B------:R3:W4:Y:S04]  /*ba80*/  @!P0 LDG.E.U16 R22, desc[UR14][R14.64] ;  /* 0x0000000e0e168981 */ /* 0x000728000c1e1500 */
[----:B------:R-:W-:Y:S04]  /*ba90*/  STL.64 [R1+0x878], R42 ;  /* 0x0008782a01007387 */ /* 0x000fe80000100a00 */
[----:B------:R-:W-:Y:S01]  /*baa0*/  STL.64 [R1+0x870], R40 ;  /* 0x0008702801007387 */ /* 0x000fe20000100a00 */
[----:B---3--:R-:W-:-:S03]  /*bab0*/  @!P0 IMAD.MOV.U32 R14, RZ, RZ, R86 ;  /* 0x000000ffff0e8224 */ /* 0x008fc600078e0056 */
[----:B------:R-:W-:Y:S01]  /*bac0*/  STL.64 [R1+0x868], R38 ;  /* 0x0008682601007387 */ /* 0x000fe20000100a00 */
[----:B------:R-:W-:-:S03]  /*bad0*/  PRMT R20, RZ, 0x7610, R20 ;  /* 0x00007610ff147816 */ /* 0x000fc60000000014 */
[----:B------:R-:W-:Y:S04]  /*bae0*/  STL.64 [R1+0x860], R36 ;  /* 0x0008602401007387 */ /* 0x000fe80000100a00 */
[----:B------:R-:W-:Y:S04]  /*baf0*/  STL.64 [R1+0x858], R34 ;  /* 0x0008582201007387 */ /* 0x000fe80000100a00 */
[----:B------:R-:W-:Y:S04]  /*bb00*/  STL.64 [R1+0x850], R32 ;  /* 0x0008502001007387 */ /* 0x000fe80000100a00 */
[----:B--2---:R-:W-:Y:S01]  /*bb10*/  STL.64 [R1+0x848], R30 ;  /* 0x0008481e01007387 */ /* 0x004fe20000100a00 */
[----:B------:R-:W-:-:S03]  /*bb20*/  PRMT R19, RZ, 0x7610, R19 ;  /* 0x00007610ff137816 */ /* 0x000fc60000000013 */
[----:B----4-:R-:W-:Y:S04]  /*bb30*/  STL.64 [R1+0x840], R28 ;  /* 0x0008401c01007387 */ /* 0x010fe80000100a00 */
[----:B------:R-:W-:Y:S04]  /*bb40*/  STL.64 [R1+0x838], R26 ;  /* 0x0008381a01007387 */ /* 0x000fe80000100a00 */
[----:B------:R-:W-:Y:S04]  /*bb50*/  STL.64 [R1+0x830], R24 ;  /* 0x0008301801007387 */ /* 0x000fe80000100a00 */
[----:B------:R0:W-:Y:S04]  /*bb60*/  STS.U16 [R12+UR12+0xc80], R76 ;  /* 0x000c804c0c007988 */ /* 0x0001e8000800040c */
[----:B0-----:R-:W2:Y:S04]  /*bb70*/  LDL.LU R76, [R1+0x18c] ;  /* 0x00018c00014c7983 */ /* 0x001ea80000300800 */
[----:B------:R-:W3:Y:S04]  /*bb80*/  LDL R24, [R1+0x22c] ;  /* 0x00022c0001187983 */ /* 0x000ee80000100800 */
[----:B------:R0:W-:Y:S04]  /*bb90*/  STS.U16 [R12+UR12+0x1080], R72 ;  /* 0x001080480c007988 */ /* 0x0001e8000800040c */
[----:B0-----:R-:W4:Y:S01]  /*bba0*/  LDL.LU R72, [R1+0x170] ;  /* 0x0001700001487983 */ /* 0x001f220000300800 */
[----:B------:R-:W-:-:S05]  /*bbb0*/  @!P0 IMAD.MOV.U32 R15, RZ, RZ, R71 ;  /* 0x000000ffff0f8224 */ /* 0x000fca00078e0047 */
[----:B------:R0:W3:Y:S02]  /*bbc0*/  @!P0 LDG.E.U16 R21, desc[UR14][R14.64] ;  /* 0x0000000e0e158981 */ /* 0x0000e4000c1e1500 */
[----:B0-----:R-:W-:Y:S02]  /*bbd0*/  @!P0 IMAD.MOV.U32 R14, RZ, RZ, R84 ;  /* 0x000000ffff0e8224 */ /* 0x001fe400078e0054 */
[----:B------:R-:W-:Y:S01]  /*bbe0*/  @!P0 IMAD.MOV.U32 R15, RZ, RZ, R73 ;  /* 0x000000ffff0f8224 */ /* 0x000fe200078e0049 */
[----:B------:R-:W-:Y:S04]  /*bbf0*/  STL [R1+0x760], R3 ;  /* 0x0007600301007387 */ /* 0x000fe80000100800 */
[----:B------:R0:W3:Y:S04]  /*bc00*/  @!P0 LDG.E.U16 R20, desc[UR14][R14.64] ;  /* 0x0000000e0e148981 */ /* 0x0000e8000c1e1500 */
[----:B------:R-:W3:Y:S04]  /*bc10*/  LDL.LU R63, [R1+0x13c] ;  /* 0x00013c00013f7983 */ /* 0x000ee80000300800 */
[----:B------:R-:W3:Y:S01]  /*bc20*/  LDL.LU R64, [R1+0x120] ;  /* 0x0001200001407983 */ /* 0x000ee20000300800 */
[----:B0-----:R-:W-:-:S02]  /*bc30*/  @!P0 IMAD.MOV.U32 R14, RZ, RZ, R82 ;  /* 0x000000ffff0e8224 */ /* 0x001fc400078e0052 */
[----:B------:R-:W-:Y:S01]  /*bc40*/  @!P0 IMAD.MOV.U32 R15, RZ, RZ, R3 ;  /* 0x000000ffff0f8224 */ /* 0x000fe200078e0003 */
[----:B------:R-:W3:Y:S04]  /*bc50*/  LDL.LU R66, [R1+0x108] ;  /* 0x0001080001427983 */ /* 0x000ee80000300800 */
[----:B------:R0:W3:Y:S04]  /*bc60*/  @!P0 LDG.E.U16 R19, desc[UR14][R14.64] ;  /* 0x0000000e0e138981 */ /* 0x0000e8000c1e1500 */
[----:B------:R-:W3:Y:S04]  /*bc70*/  LDL.LU R67, [R1+0x100] ;  /* 0x0001000001437983 */ /* 0x000ee80000300800 */
[----:B------:R1:W-:Y:S01]  /*bc80*/  STL [R1+0x764], R23 ;  /* 0x0007641701007387 */ /* 0x0003e20000100800 */
[----:B0-----:R-:W-:-:S03]  /*bc90*/  @!P0 IMAD.MOV.U32 R15, RZ, RZ, R23 ;  /* 0x000000ffff0f8224 */ /* 0x001fc600078e0017 */
[----:B-1----:R-:W3:Y:S04]  /*bca0*/  LDL.LU R23, [R1+0x230] ;  /* 0x0002300001177983 */ /* 0x002ee80000300800 */
[----:B------:R-:W3:Y:S04]  /*bcb0*/  LDL.LU R68, [R1+0x748] ;  /* 0x0007480001447983 */ /* 0x000ee80000300800 */
[----:B------:R0:W-:Y:S04]  /*bcc0*/  STS.U16 [R12+UR12+0x1480], R74 ;  /* 0x0014804a0c007988 */ /* 0x0001e8000800040c */
[----:B------:R-:W3:Y:S04]  /*bcd0*/  LDL.LU R73, [R1+0x730] ;  /* 0x0007300001497983 */ /* 0x000ee80000300800 */
[----:B------:R1:W-:Y:S04]  /*bce0*/  STS.U16 [R12+UR12+0x1880], R75 ;  /* 0x0018804b0c007988 */ /* 0x0003e8000800040c */
[----:B0-----:R-:W3:Y:S04]  /*bcf0*/  LDL.LU R74, [R1+0x214] ;  /* 0x00021400014a7983 */ /* 0x001ee80000300800 */
[----:B------:R-:W-:Y:S04]  /*bd00*/  STS.U16 [R12+UR12+0x2480], R11 ;  /* 0x0024800b0c007988 */ /* 0x000fe8000800040c */
[----:B-1----:R-:W3:Y:S04]  /*bd10*/  LDL.LU R75, [R1+0x1fc] ;  /* 0x0001fc00014b7983 */ /* 0x002ee80000300800 */
[----:B------:R-:W-:Y:S04]  /*bd20*/  STS.U16 [R12+UR12+0x3880], R10 ;  /* 0x0038800a0c007988 */ /* 0x000fe8000800040c */
[----:B--2---:R0:W-:Y:S04]  /*bd30*/  STS.U16 [R12+UR12+0x1c80], R76 ;  /* 0x001c804c0c007988 */ /* 0x0041e8000800040c */
[----:B0-----:R-:W2:Y:S04]  /*bd40*/  LDL.LU R76, [R1+0x1e0] ;  /* 0x0001e000014c7983 */ /* 0x001ea80000300800 */
[----:B----4-:R0:W-:Y:S04]  /*bd50*/  STS.U16 [R12+UR12+0x2080], R72 ;  /* 0x002080480c007988 */ /* 0x0101e8000800040c */
[----:B---3--:R1:W-:Y:S04]  /*bd60*/  STS.U16 [R12+UR12+0x3080], R66 ;  /* 0x003080420c007988 */ /* 0x0083e8000800040c */
[----:B------:R-:W-:Y:S04]  /*bd70*/  STL [R1+0x7d4], R23 ;  /* 0x0007d41701007387 */ /* 0x000fe80000100800 */
[----:B------:R-:W3:Y:S04]  /*bd80*/  LDL.LU R11, [R1+0x96c] ;  /* 0x00096c00010b7983 */ /* 0x000ee80000300800 */
[----:B------:R-:W4:Y:S04]  /*bd90*/  LDL.LU R65, [R1+0x1c4] ;  /* 0x0001c40001417983 */ /* 0x000f280000300800 */
[----:B------:R-:W4:Y:S04]  /*bda0*/  LDL.LU R69, [R1+0x1a8] ;  /* 0x0001a80001457983 */ /* 0x000f280000300800 */
[----:B------:R-:W4:Y:S04]  /*bdb0*/  LDL.LU R70, [R1+0x188] ;  /* 0x0001880001467983 */ /* 0x000f280000300800 */
[----:B------:R-:W4:Y:S04]  /*bdc0*/  LDL.LU R71, [R1+0x16c] ;  /* 0x00016c0001477983 */ /* 0x000f280000300800 */
[----:B0-----:R-:W4:Y:S04]  /*bdd0*/  LDL.LU R72, [R1+0x154] ;  /* 0x0001540001487983 */ /* 0x001f280000300800 */
[----:B------:R-:W4:Y:S04]  /*bde0*/  LDL.LU R10, [R1+0x968] ;  /* 0x00096800010a7983 */ /* 0x000f280000300800 */
[----:B------:R0:W-:Y:S04]  /*bdf0*/  STS.U16 [R12+UR12+0x3480], R67 ;  /* 0x003480430c007988 */ /* 0x0001e8000800040c */
[----:B-1----:R-:W4:Y:S04]  /*be00*/  LDL.LU R66, [R1+0x138] ;  /* 0x0001380001427983 */ /* 0x002f280000300800 */
[----:B0-----:R-:W4:Y:S04]  /*be10*/  LDL.LU R67, [R1+0x11c] ;  /* 0x00011c0001437983 */ /* 0x001f280000300800 */
[----:B------:R-:W-:Y:S04]  /*be20*/  STS.U16 [R12+UR12+0x2880], R63 ;  /* 0x0028803f0c007988 */ /* 0x000fe8000800040c */
[----:B------:R-:W-:Y:S04]  /*be30*/  STS.U16 [R12+UR12+0x2c80], R64 ;  /* 0x002c80400c007988 */ /* 0x000fe8000800040c */
[----:B------:R-:W-:Y:S04]  /*be40*/  STS.U16 [R12+UR12+0x3c80], R120 ;  /* 0x003c80780c007988 */ /* 0x000fe8000800040c */
[----:B------:R-:W-:Y:S04]  /*be50*/  STL [R1+0x768], R12 ;  /* 0x0007680c01007387 */ /* 0x000fe80000100800 */
[----:B---3--:R0:W-:Y:S04]  /*be60*/  STS.U16 [R11+UR12+0x100], R68 ;  /* 0x000100440b007988 */ /* 0x0081e8000800040c */
[----:B------:R1:W-:Y:S04]  /*be70*/  STS.U16 [R11+UR12+0x500], R73 ;  /* 0x000500490b007988 */ /* 0x0003e8000800040c */
[----:B------:R3:W-:Y:S04]  /*be80*/  STS.U16 [R11+UR12+0x900], R74 ;  /* 0x0009004a0b007988 */ /* 0x0007e8000800040c */
[----:B0-----:R-:W4:Y:S04]  /*be90*/  LDL.LU R68, [R1+0x744] ;  /* 0x0007440001447983 */ /* 0x001f280000300800 */
[----:B-1----:R-:W4:Y:S04]  /*bea0*/  LDL.LU R73, [R1+0x228] ;  /* 0x0002280001497983 */ /* 0x002f280000300800 */
[----:B------:R0:W-:Y:S04]  /*beb0*/  STS.U16 [R11+UR12+0xd00], R75 ;  /* 0x000d004b0b007988 */ /* 0x0001e8000800040c */
[----:B---3--:R-:W3:Y:S04]  /*bec0*/  LDL.LU R74, [R1+0x210] ;  /* 0x00021000014a7983 */ /* 0x008ee80000300800 */
[----:B--2---:R1:W-:Y:S04]  /*bed0*/  STS.U16 [R11+UR12+0x1100], R76 ;  /* 0x0011004c0b007988 */ /* 0x0043e8000800040c */
[----:B0-----:R-:W2:Y:S04]  /*bee0*/  LDL.LU R75, [R1+0x1f8] ;  /* 0x0001f800014b7983 */ /* 0x001ea80000300800 */
[----:B----4-:R0:W-:Y:S04]  /*bef0*/  STS.U16 [R11+UR12+0x1500], R65 ;  /* 0x001500410b007988 */ /* 0x0101e8000800040c */
[----:B-1----:R-:W4:Y:S04]  /*bf00*/  LDL.LU R76, [R1+0x1dc] ;  /* 0x0001dc00014c7983 */ /* 0x002f280000300800 */
[----:B------:R1:W-:Y:S04]  /*bf10*/  STS.U16 [R11+UR12+0x1900], R69 ;  /* 0x001900450b007988 */ /* 0x0003e8000800040c */
[----:B0-----:R-:W4:Y:S04]  /*bf20*/  LDL.LU R65, [R1+0x1c0] ;  /* 0x0001c00001417983 */ /* 0x001f280000300800 */
[----:B------:R0:W-:Y:S04]  /*bf30*/  STS.U16 [R11+UR12+0x1d00], R70 ;  /* 0x001d00460b007988 */ /* 0x0001e8000800040c */
[----:B-1----:R-:W4:Y:S04]  /*bf40*/  LDL.LU R69, [R1+0x1a0] ;  /* 0x0001a00001457983 */ /* 0x002f280000300800 */
[----:B------:R1:W-:Y:S04]  /*bf50*/  STS.U16 [R11+UR12+0x2100], R71 ;  /* 0x002100470b007988 */ /* 0x0003e8000800040c */
[----:B0-----:R-:W4:Y:S04]  /*bf60*/  LDL.LU R70, [R1+0x184] ;  /* 0x0001840001467983 */ /* 0x001f280000300800 */
[----:B------:R0:W-:Y:S04]  /*bf70*/  STS.U16 [R11+UR12+0x2500], R72 ;  /* 0x002500480b007988 */ /* 0x0001e8000800040c */
[----:B-1----:R-:W4:Y:S04]  /*bf80*/  LDL.LU R71, [R1+0x168] ;  /* 0x0001680001477983 */ /* 0x002f280000300800 */
[----:B------:R1:W-:Y:S04]  /*bf90*/  STS.U16 [R11+UR12+0x3100], R10 ;  /* 0x0031000a0b007988 */ /* 0x0003e8000800040c */
[----:B0-----:R-:W4:Y:S04]  /*bfa0*/  LDL.LU R72, [R1+0x150] ;  /* 0x0001500001487983 */ /* 0x001f280000300800 */
[----:B-1----:R-:W3:Y:S04]  /*bfb0*/  LDL.LU R10, [R1+0x964] ;  /* 0x00096400010a7983 */ /* 0x002ee80000300800 */
[----:B------:R0:W-:Y:S04]  /*bfc0*/  STS.U16 [R11+UR12+0x3500], R4 ;  /* 0x003500040b007988 */ /* 0x0001e8000800040c */
[----:B------:R1:W-:Y:S04]  /*bfd0*/  STS.U16 [R11+UR12+0x2900], R66 ;  /* 0x002900420b007988 */ /* 0x0003e8000800040c */
[----:B------:R1:W-:Y:S04]  /*bfe0*/  STS.U16 [R11+UR12+0x2d00], R67 ;  /* 0x002d00430b007988 */ /* 0x0003e8000800040c */
[----:B0-----:R-:W4:Y:S04]  /*bff0*/  LDL.LU R4, [R1+0x960] ;  /* 0x0009600001047983 */ /* 0x001f280000300800 */
[----:B-1----:R-:W4:Y:S04]  /*c000*/  LDL.LU R66, [R1+0x134] ;  /* 0x0001340001427983 */ /* 0x002f280000300800 */
[----:B------:R-:W4:Y:S04]  /*c010*/  LDL.LU R67, [R1+0x118] ;  /* 0x0001180001437983 */ /* 0x000f280000300800 */
[----:B------:R0:W-:Y:S04]  /*c020*/  STS.U16 [R11+UR12+0x3900], R9 ;  /* 0x003900090b007988 */ /* 0x0001e8000800040c */
[----:B0-----:R-:W4:Y:S04]  /*c030*/  LDL.LU R9, [R1+0x95c] ;  /* 0x00095c0001097983 */ /* 0x001f280000300800 */
[----:B------:R-:W-:Y:S04]  /*c040*/  STS.U16 [R11+UR12+0x3d00], R119 ;  /* 0x003d00770b007988 */ /* 0x000fe8000800040c */
[----:B------:R-:W-:Y:S04]  /*c050*/  STL [R1+0x76c], R11 ;  /* 0x00076c0b01007387 */ /* 0x000fe80000100800 */
[----:B---3--:R0:W-:Y:S04]  /*c060*/  STS.U16 [R10+UR12+0x180], R68 ;  /* 0x000180440a007988 */ /* 0x0081e8000800040c */
[----:B------:R1:W-:Y:S04]  /*c070*/  STS.U16 [R10+UR12+0x580], R73 ;  /* 0x000580490a007988 */ /* 0x0003e8000800040c */
[----:B------:R3:W-:Y:S04]  /*c080*/  STS.U16 [R10+UR12+0x980], R74 ;  /* 0x0009804a0a007988 */ /* 0x0007e8000800040c */
[----:B0-----:R-:W4:Y:S04]  /*c090*/  LDL.LU R68, [R1+0x740] ;  /* 0x0007400001447983 */ /* 0x001f280000300800 */
[----:B-1----:R-:W4:Y:S04]  /*c0a0*/  LDL.LU R73, [R1+0x224] ;  /* 0x0002240001497983 */ /* 0x002f280000300800 */
[----:B--2---:R0:W-:Y:S04]  /*c0b0*/  STS.U16 [R10+UR12+0xd80], R75 ;  /* 0x000d804b0a007988 */ /* 0x0041e8000800040c */
[----:B---3--:R-:W2:Y:S04]  /*c0c0*/  LDL.LU R74, [R1+0x20c] ;  /* 0x00020c00014a7983 */ /* 0x008ea80000300800 */
[----:B----4-:R1:W-:Y:S04]  /*c0d0*/  STS.U16 [R10+UR12+0x1180], R76 ;  /* 0x0011804c0a007988 */ /* 0x0103e8000800040c */
[----:B0-----:R-:W3:Y:S04]  /*c0e0*/  LDL.LU R75, [R1+0x1f4] ;  /* 0x0001f400014b7983 */ /* 0x001ee80000300800 */
        /* <DEDUP_REMOVED lines=10> */
[----:B0-----:R-:W2:Y:S04]  /*c190*/  LDL.LU R9, [R1+0x958] ;  /* 0x0009580001097983 */ /* 0x001ea80000300800 */
[----:B------:R0:W-:Y:S04]  /*c1a0*/  STS.U16 [R10+UR12+0x3580], R8 ;  /* 0x003580080a007988 */ /* 0x0001e8000800040c */
[----:B0-----:R-:W4:Y:S04]  /*c1b0*/  LDL.LU R8, [R1+0x954] ;  /* 0x0009540001087983 */ /* 0x001f280000300800 */
[----:B------:R-:W4:Y:S04]  /*c1c0*/  LDL.LU R62, [R1+0x148] ;  /* 0x00014800013e7983 */ /* 0x000f280000300800 */
[----:B------:R-:W4:Y:S04]  /*c1d0*/  LDL.LU R63, [R1+0x130] ;  /* 0x00013000013f7983 */ /* 0x000f280000300800 */
[----:B------:R-:W4:Y:S04]  /*c1e0*/  LDL.LU R64, [R1+0x114] ;  /* 0x0001140001407983 */ /* 0x000f280000300800 */
[----:B------:R0:W-:Y:S04]  /*c1f0*/  STS.U16 [R10+UR12+0x1580], R65 ;  /* 0x001580410a007988 */ /* 0x0001e8000800040c */
[----:B------:R-:W-:Y:S04]  /*c200*/  STS.U16 [R10+UR12+0x2980], R66 ;  /* 0x002980420a007988 */ /* 0x000fe8000800040c */
[----:B------:R-:W-:Y:S04]  /*c210*/  STS.U16 [R10+UR12+0x2d80], R67 ;  /* 0x002d80430a007988 */ /* 0x000fe8000800040c */
[----:B------:R-:W-:Y:S04]  /*c220*/  STS.U16 [R10+UR12+0x3980], R125 ;  /* 0x0039807d0a007988 */ /* 0x000fe8000800040c */
[----:B------:R-:W-:Y:S04]  /*c230*/  STS.U16 [R10+UR12+0x3d80], R118 ;  /* 0x003d80760a007988 */ /* 0x000fe8000800040c */
[----:B------:R-:W-:Y:S04]  /*c240*/  STL [R1+0x770], R10 ;  /* 0x0007700a01007387 */ /* 0x000fe80000100800 */
[----:B0-----:R-:W4:Y:S04]  /*c250*/  LDL.LU R65, [R1+0x73c] ;  /* 0x00073c0001417983 */ /* 0x001f280000300800 */
[----:B--2---:R0:W-:Y:S04]  /*c260*/  STS.U16 [R9+UR12+0x600], R73 ;  /* 0x0006004909007988 */ /* 0x0041e8000800040c */
[----:B------:R1:W-:Y:S04]  /*c270*/  STS.U16 [R9+UR12+0xa00], R74 ;  /* 0x000a004a09007988 */ /* 0x0003e8000800040c */
[----:B---3--:R2:W-:Y:S04]  /*c280*/  STS.U16 [R9+UR12+0xe00], R75 ;  /* 0x000e004b09007988 */ /* 0x0085e8000800040c */
[----:B0-----:R-:W3:Y:S04]  /*c290*/  LDL.LU R73, [R1+0x220] ;  /* 0x0002200001497983 */ /* 0x001ee80000300800 */
[----:B-1----:R-:W3:Y:S04]  /*c2a0*/  LDL.LU R74, [R1+0x208] ;  /* 0x00020800014a7983 */ /* 0x002ee80000300800 */
[----:B----4-:R0:W-:Y:S04]  /*c2b0*/  STS.U16 [R9+UR12+0x1200], R76 ;  /* 0x0012004c09007988 */ /* 0x0101e8000800040c */
[----:B--2---:R-:W2:Y:S04]  /*c2c0*/  LDL.LU R75, [R1+0x1f0] ;  /* 0x0001f000014b7983 */ /* 0x004ea80000300800 */
[----:B------:R1:W-:Y:S04]  /*c2d0*/  STS.U16 [R9+UR12+0x200], R68 ;  /* 0x0002004409007988 */ /* 0x0003e8000800040c */
[----:B0-----:R-:W4:Y:S04]  /*c2e0*/  LDL.LU R76, [R1+0x1d4] ;  /* 0x0001d400014c7983 */ /* 0x001f280000300800 */
[----:B------:R-:W4:Y:S04]  /*c2f0*/  LDL.LU R66, [R1+0x1b8] ;  /* 0x0001b80001427983 */ /* 0x000f280000300800 */
[----:B------:R-:W4:Y:S04]  /*c300*/  LDL.LU R67, [R1+0x198] ;  /* 0x0001980001437983 */ /* 0x000f280000300800 */
        /* <DEDUP_REMOVED lines=10> */
[----:B0-----:R-:W3:Y:S04]  /*c3b0*/  LDL.LU R8, [R1+0x950] ;  /* 0x0009500001087983 */ /* 0x001ee80000300800 */
[----:B------:R0:W-:Y:S04]  /*c3c0*/  STS.U16 [R9+UR12+0x3600], R6 ;  /* 0x0036000609007988 */ /* 0x0001e8000800040c */
[----:B0-----:R-:W4:Y:S04]  /*c3d0*/  LDL.LU R6, [R1+0x94c] ;  /* 0x00094c0001067983 */ /* 0x001f280000300800 */
[----:B------:R-:W-:Y:S04]  /*c3e0*/  STS.U16 [R9+UR12+0x2600], R62 ;  /* 0x0026003e09007988 */ /* 0x000fe8000800040c */
[----:B------:R-:W-:Y:S04]  /*c3f0*/  STS.U16 [R9+UR12+0x2a00], R63 ;  /* 0x002a003f09007988 */ /* 0x000fe8000800040c */
[----:B------:R-:W-:Y:S04]  /*c400*/  STS.U16 [R9+UR12+0x2e00], R64 ;  /* 0x002e004009007988 */ /* 0x000fe8000800040c */
[----:B------:R-:W-:Y:S04]  /*c410*/  STS.U16 [R9+UR12+0x3a00], R124 ;  /* 0x003a007c09007988 */ /* 0x000fe8000800040c */
[----:B------:R-:W-:Y:S04]  /*c420*/  STS.U16 [R9+UR12+0x3e00], R117 ;  /* 0x003e007509007988 */ /* 0x000fe8000800040c */
[----:B------:R-:W-:Y:S04]  /*c430*/  STL [R1+0x774], R9 ;  /* 0x0007740901007387 */ /* 0x000fe80000100800 */
[----:B---3--:R0:W-:Y:S04]  /*c440*/  STS.U16 [R8+UR12+0x680], R73 ;  /* 0x0006804908007988 */ /* 0x0081e8000800040c */
[----:B------:R1:W-:Y:S04]  /*c450*/  STS.U16 [R8+UR12+0xa80], R74 ;  /* 0x000a804a08007988 */ /* 0x0003e8000800040c */
[----:B--2---:R2:W-:Y:S04]  /*c460*/  STS.U16 [R8+UR12+0xe80], R75 ;  /* 0x000e804b08007988 */ /* 0x0045e8000800040c */
[----:B0-----:R-:W3:Y:S04]  /*c470*/  LDL.LU R73, [R1+0x738] ;  /* 0x0007380001497983 */ /* 0x001ee80000300800 */
[----:B-1----:R-:W3:Y:S04]  /*c480*/  LDL.LU R74, [R1+0x21c] ;  /* 0x00021c00014a7983 */ /* 0x002ee80000300800 */
[----:B----4-:R0:W-:Y:S04]  /*c490*/  STS.U16 [R8+UR12+0x1280], R76 ;  /* 0x0012804c08007988 */ /* 0x0101e8000800040c */
[----:B--2---:R-:W2:Y:S04]  /*c4a0*/  LDL.LU R75, [R1+0x204] ;  /* 0x00020400014b7983 */ /* 0x004ea80000300800 */
[----:B------:R1:W-:Y:S04]  /*c4b0*/  STS.U16 [R8+UR12+0x3280], R6 ;  /* 0x0032800608007988 */ /* 0x0003e8000800040c */
[----:B0-----:R-:W4:Y:S04]  /*c4c0*/  LDL.LU R76, [R1+0x1ec] ;  /* 0x0001ec00014c7983 */ /* 0x001f280000300800 */
[----:B------:R0:W-:Y:S04]  /*c4d0*/  STS.U16 [R8+UR12+0x3680], R7 ;  /* 0x0036800708007988 */ /* 0x0001e8000800040c */
[----:B-1----:R-:W4:Y:S04]  /*c4e0*/  LDL.LU R6, [R1+0x948] ;  /* 0x0009480001067983 */ /* 0x002f280000300800 */
[----:B0-----:R-:W3:Y:S04]  /*c4f0*/  LDL.LU R7, [R1+0x944] ;  /* 0x0009440001077983 */ /* 0x001ee80000300800 */
[----:B------:R-:W4:Y:S04]  /*c500*/  LDL.LU R58, [R1+0x1d0] ;  /* 0x0001d000013a7983 */ /* 0x000f280000300800 */
[----:B------:R-:W4:Y:S04]  /*c510*/  LDL.LU R59, [R1+0x1b0] ;  /* 0x0001b000013b7983 */ /* 0x000f280000300800 */
[----:B------:R-:W4:Y:S04]  /*c520*/  LDL.LU R60, [R1+0x194] ;  /* 0x00019400013c7983 */ /* 0x000f280000300800 */
[----:B------:R-:W4:Y:S04]  /*c530*/  LDL.LU R61, [R1+0x178] ;  /* 0x00017800013d7983 */ /* 0x000f280000300800 */
[----:B------:R-:W4:Y:S04]  /*c540*/  LDL.LU R62, [R1+0x15c] ;  /* 0x00015c00013e7983 */ /* 0x000f280000300800 */
[----:B------:R-:W4:Y:S04]  /*c550*/  LDL.LU R63, [R1+0x128] ;  /* 0x00012800013f7983 */ /* 0x000f280000300800 */
[----:B------:R0:W-:Y:S04]  /*c560*/  STS.U16 [R8+UR12+0x280], R65 ;  /* 0x0002804108007988 */ /* 0x0001e8000800040c */
[----:B------:R-:W4:Y:S04]  /*c570*/  LDL.LU R64, [R1+0x10c] ;  /* 0x00010c0001407983 */ /* 0x000f280000300800 */
[----:B------:R1:W-:Y:S04]  /*c580*/  STS.U16 [R8+UR12+0x1680], R66 ;  /* 0x0016804208007988 */ /* 0x0003e8000800040c */
[----:B0-----:R-:W4:Y:S04]  /*c590*/  LDL.LU R65, [R1+0x104] ;  /* 0x0001040001417983 */ /* 0x001f280000300800 */
[----:B------:R-:W-:Y:S04]  /*c5a0*/  STL [R1+0x778], R8 ;  /* 0x0007780801007387 */ /* 0x000fe80000100800 */
        /* <DEDUP_REMOVED lines=11> */
[----:B------:R-:W-:Y:S04]  /*c660*/  STS.U16 [R8+UR12+0x3a80], R123 ;  /* 0x003a807b08007988 */ /* 0x000fe8000800040c */
[----:B------:R-:W-:Y:S04]  /*c670*/  STS.U16 [R8+UR12+0x3e80], R116 ;  /* 0x003e807408007988 */ /* 0x000fe8000800040c */
[----:B0-----:R-:W4:Y:S04]  /*c680*/  LDL.LU R71, [R1+0x1ac] ;  /* 0x0001ac0001477983 */ /* 0x001f280000300800 */
[----:B-1----:R-:W4:Y:S04]  /*c690*/  LDL.LU R72, [R1+0x190] ;  /* 0x0001900001487983 */ /* 0x002f280000300800 */
        /* <DEDUP_REMOVED lines=10> */
[----:B-1----:R-:W3:Y:S04]  /*c740*/  LDL.LU R6, [R1+0x940] ;  /* 0x0009400001067983 */ /* 0x002ee80000300800 */
[----:B0-----:R-:W2:Y:S01]  /*c750*/  LDL.LU R0, [R1+0x93c] ;  /* 0x00093c0001007983 */ /* 0x001ea20000300800 */
[----:B------:R-:W-:Y:S01]  /*c760*/  PRMT R18, RZ, 0x7610, R18 ;  /* 0x00007610ff127816 */ /* 0x000fe20000000012 */
[----:B------:R-:W-:Y:S01]  /*c770*/  @!P0 IMAD.MOV.U32 R14, RZ, RZ, R80 ;  /* 0x000000ffff0e8224 */ /* 0x000fe200078e0050 */
[----:B------:R-:W-:Y:S01]  /*c780*/  PRMT R2, RZ, 0x7610, R2 ;  /* 0x00007610ff027816 */ /* 0x000fe20000000002 */
[----:B------:R-:W-:Y:S04]  /*c790*/  STS.U16 [R7+UR12+0x1300], R58 ;  /* 0x0013003a07007988 */ /* 0x000fe8000800040c */
[----:B------:R0:W4:Y:S04]  /*c7a0*/  @!P0 LDG.E.U16 R18, desc[UR14][R14.64] ;  /* 0x0000000e0e128981 */ /* 0x000128000c1e1500 */
[----:B------:R-:W-:Y:S04]  /*c7b0*/  STS.U16 [R7+UR12+0x1700], R59 ;  /* 0x0017003b07007988 */ /* 0x000fe8000800040c */
[----:B------:R-:W-:Y:S01]  /*c7c0*/  STS.U16 [R7+UR12+0x1b00], R60 ;  /* 0x001b003c07007988 */ /* 0x000fe2000800040c */
[----:B0-----:R-:W-:-:S02]  /*c7d0*/  @!P0 IMAD.MOV.U32 R14, RZ, RZ, R23 ;  /* 0x000000ffff0e8224 */ /* 0x001fc400078e0017 */
[----:B------:R-:W-:Y:S01]  /*c7e0*/  @!P0 IMAD.MOV.U32 R15, RZ, RZ, R24 ;  /* 0x000000ffff0f8224 */ /* 0x000fe200078e0018 */
        /* <DEDUP_REMOVED lines=8> */
[----:B------:R0:W4:Y:S01]  /*c870*/  @!P0 LDG.E.U16 R2, desc[UR14][R14.64] ;  /* 0x0000000e0e028981 */ /* 0x000122000c1e1500 */
[----:B------:R-:W-:-:S02]  /*c880*/  IMAD.MOV.U32 R3, RZ, RZ, R77 ;  /* 0x000000ffff037224 */ /* 0x000fc400078e004d */
[----:B------:R-:W-:Y:S02]  /*c890*/  IMAD.MOV.U32 R23, RZ, RZ, R78 ;  /* 0x000000ffff177224 */ /* 0x000fe400078e004e */
[----:B------:R-:W-:Y:S02]  /*c8a0*/  IMAD.MOV.U32 R120, RZ, RZ, R81 ;  /* 0x000000ffff787224 */ /* 0x000fe400078e0051 */
[----:B------:R-:W-:Y:S02]  /*c8b0*/  IMAD.MOV.U32 R12, RZ, RZ, R82 ;  /* 0x000000ffff0c7224 */ /* 0x000fe400078e0052 */
[----:B0-----:R-:W-:Y:S02]  /*c8c0*/  IMAD.MOV.U32 R15, RZ, RZ, R79 ;  /* 0x000000ffff0f7224 */ /* 0x001fe400078e004f */
[----:B------:R-:W-:Y:S02]  /*c8d0*/  IMAD.MOV.U32 R14, RZ, RZ, R80 ;  /* 0x000000ffff0e7224 */ /* 0x000fe400078e0050 */
[----:B------:R-:W-:-:S02]  /*c8e0*/  IMAD.MOV.U32 R119, RZ, RZ, R83 ;  /* 0x000000ffff777224 */ /* 0x000fc400078e0053 */
[----:B------:R-:W-:Y:S02]  /*c8f0*/  IMAD.MOV.U32 R11, RZ, RZ, R84 ;  /* 0x000000ffff0b7224 */ /* 0x000fe400078e0054 */
[----:B------:R-:W-:Y:S02]  /*c900*/  IMAD.MOV.U32 R125, RZ, RZ, R85 ;  /* 0x000000ffff7d7224 */ /* 0x000fe400078e0055 */
[----:B------:R-:W-:Y:S02]  /*c910*/  IMAD.MOV.U32 R118, RZ, RZ, R86 ;  /* 0x000000ffff767224 */ /* 0x000fe400078e0056 */
[----:B------:R-:W-:Y:S01]  /*c920*/  IMAD.MOV.U32 R10, RZ, RZ, R87 ;  /* 0x000000ffff0a7224 */ /* 0x000fe200078e0057 */
[----:B---3--:R-:W-:Y:S04]  /*c930*/  STS.U16 [R6+UR12+0x3380], R4 ;  /* 0x0033800406007988 */ /* 0x008fe8000800040c */
[----:B------:R-:W-:Y:S04]  /*c940*/  STS.U16 [R6+UR12+0x3780], R5 ;  /* 0x0037800506007988 */ /* 0x000fe8000800040c */
[----:B--2---:R0:W-:Y:S04]  /*c950*/  STS.U16 [R6+UR12+0x2f80], R0 ;  /* 0x002f800006007988 */ /* 0x0041e8000800040c */
[----:B0-----:R-:W2:Y:S04]  /*c960*/  LDL.LU R0, [R1+0x938] ;  /* 0x0009380001007983 */ /* 0x001ea80000300800 */
[----:B------:R-:W3:Y:S04]  /*c970*/  LDL.LU R4, [R1+0x934] ;  /* 0x0009340001047983 */ /* 0x000ee80000300800 */
[----:B------:R-:W2:Y:S04]  /*c980*/  LDL.LU R5, [R1+0x930] ;  /* 0x0009300001057983 */ /* 0x000ea80000300800 */
[----:B------:R-:W2:Y:S04]  /*c990*/  LDL.LU.64 R24, [R1] ;  /* 0x0000000001187983 */ /* 0x000ea80000300a00 */
[----:B------:R-:W2:Y:S04]  /*c9a0*/  LDL.LU.64 R26, [R1+0x8] ;  /* 0x00000800011a7983 */ /* 0x000ea80000300a00 */
        /* <DEDUP_REMOVED lines=18> */
[----:B------:R-:W-:Y:S04]  /*cad0*/  STS.U16 [R6+UR12+0x380], R66 ;  /* 0x0003804206007988 */ /* 0x000fe8000800040c */
[----:B------:R0:W-:Y:S04]  /*cae0*/  STS.U16 [R6+UR12+0x780], R67 ;  /* 0x0007804306007988 */ /* 0x0001e8000800040c */
[----:B------:R-:W2:Y:S04]  /*caf0*/  LDL.LU.64 R64, [R1+0xa0] ;  /* 0x0000a00001407983 */ /* 0x000ea80000300a00 */
[----:B------:R-:W-:Y:S04]  /*cb00*/  STS.U16 [R6+UR12+0xb80], R68 ;  /* 0x000b804406007988 */ /* 0x000fe8000800040c */
[----:B------:R1:W-:Y:S04]  /*cb10*/  STS.U16 [R6+UR12+0xf80], R69 ;  /* 0x000f804506007988 */ /* 0x0003e8000800040c */
[----:B0-----:R-:W2:Y:S04]  /*cb20*/  LDL.LU.64 R66, [R1+0xa8] ;  /* 0x0000a80001427983 */ /* 0x001ea80000300a00 */
[----:B------:R-:W-:Y:S04]  /*cb30*/  STS.U16 [R6+UR12+0x1380], R70 ;  /* 0x0013804606007988 */ /* 0x000fe8000800040c */
[----:B------:R0:W-:Y:S04]  /*cb40*/  STS.U16 [R6+UR12+0x1780], R71 ;  /* 0x0017804706007988 */ /* 0x0001e8000800040c */
[----:B-1----:R-:W2:Y:S04]  /*cb50*/  LDL.LU.64 R68, [R1+0xb0] ;  /* 0x0000b00001447983 */ /* 0x002ea80000300a00 */
[----:B------:R-:W-:Y:S04]  /*cb60*/  STS.U16 [R6+UR12+0x1b80], R72 ;  /* 0x001b804806007988 */ /* 0x000fe8000800040c */
[----:B------:R1:W-:Y:S04]  /*cb70*/  STS.U16 [R6+UR12+0x1f80], R73 ;  /* 0x001f804906007988 */ /* 0x0003e8000800040c */
[----:B0-----:R-:W2:Y:S04]  /*cb80*/  LDL.LU.64 R70, [R1+0xb8] ;  /* 0x0000b80001467983 */ /* 0x001ea80000300a00 */
[----:B------:R-:W-:Y:S04]  /*cb90*/  STS.U16 [R6+UR12+0x2380], R74 ;  /* 0x0023804a06007988 */ /* 0x000fe8000800040c */
[----:B------:R0:W-:Y:S04]  /*cba0*/  STS.U16 [R6+UR12+0x2780], R75 ;  /* 0x0027804b06007988 */ /* 0x0001e8000800040c */
[----:B-1----:R-:W2:Y:S04]  /*cbb0*/  LDL.LU.64 R72, [R1+0xc0] ;  /* 0x0000c00001487983 */ /* 0x002ea80000300a00 */
[----:B----4-:R1:W-:Y:S04]  /*cbc0*/  STS.U16 [R6+UR12+0x2b80], R76 ;  /* 0x002b804c06007988 */ /* 0x0103e8000800040c */
[----:B0-----:R-:W4:Y:S04]  /*cbd0*/  LDL.LU.64 R74, [R1+0xc8] ;  /* 0x0000c800014a7983 */ /* 0x001f280000300a00 */
[----:B-1----:R-:W4:Y:S04]  /*cbe0*/  LDL.LU.64 R76, [R1+0xd0] ;  /* 0x0000d000014c7983 */ /* 0x002f280000300a00 */
[----:B------:R-:W4:Y:S04]  /*cbf0*/  LDL.LU.64 R78, [R1+0xd8] ;  /* 0x0000d800014e7983 */ /* 0x000f280000300a00 */
[----:B------:R-:W4:Y:S04]  /*cc00*/  LDL.LU.64 R80, [R1+0xe0] ;  /* 0x0000e00001507983 */ /* 0x000f280000300a00 */
[----:B------:R-:W4:Y:S04]  /*cc10*/  LDL.LU.64 R82, [R1+0xe8] ;  /* 0x0000e80001527983 */ /* 0x000f280000300a00 */
[----:B------:R-:W4:Y:S04]  /*cc20*/  LDL.LU.64 R84, [R1+0xf0] ;  /* 0x0000f00001547983 */ /* 0x000f280000300a00 */
[----:B------:R-:W4:Y:S04]  /*cc30*/  LDL.LU.64 R86, [R1+0xf8] ;  /* 0x0000f80001567983 */ /* 0x000f280000300a00 */
[----:B------:R-:W-:Y:S04]  /*cc40*/  STS.U16 [R6+UR12+0x3b80], R121 ;  /* 0x003b807906007988 */ /* 0x000fe8000800040c */
[----:B------:R-:W-:Y:S01]  /*cc50*/  STS.U16 [R6+UR12+0x3f80], R114 ;  /* 0x003f807206007988 */ /* 0x000fe2000800040c */
[----:B------:R-:W-:-:S04]  /*cc60*/  USHF.L.U32 UR4, UR40, 0x8, URZ ;  /* 0x0000000828047899 */ /* 0x000fc8000800063f */
[----:B------:R-:W-:-:S04]  /*cc70*/  ULOP3.LUT UR4, UR4, 0xc00, URZ, 0xc0, !UPT ;  /* 0x00000c0004047892 */ /* 0x000fc8000f8ec03f */
[----:B------:R-:W-:-:S04]  /*cc80*/  ULEA.HI UR4, UR12, UR4, URZ, 0x1c ;  /* 0x000000040c047291 */ /* 0x000fc8000f8fe03f */
[----:B------:R-:W-:Y:S01]  /*cc90*/  ULOP3.LUT UR8, UR4, 0x3fff, URZ, 0xc0, !UPT ;  /* 0x00003fff04087892 */ /* 0x000fe2000f8ec03f */
[----:B------:R-:W-:Y:S01]  /*cca0*/  UMOV UR9, 0x40000040 ;  /* 0x4000004000097882 */ /* 0x000fe20000000000 */
[----:B---3--:R-:W-:Y:S04]  /*ccb0*/  STS.U16 [R4+UR12+0x20000], R113 ;  /* 0x0200007104007988 */ /* 0x008fe8000800040c */
[----:B------:R-:W-:Y:S04]  /*ccc0*/  STS.U16 [R4+UR12+0x20400], R111 ;  /* 0x0204006f04007988 */ /* 0x000fe8000800040c */
        /* <DEDUP_REMOVED lines=14> */
[----:B--2---:R-:W-:Y:S04]  /*cdb0*/  STS.U16 [R5+UR12+0x20200], R112 ;  /* 0x0202007005007988 */ /* 0x004fe8000800040c */
        /* <DEDUP_REMOVED lines=14> */
[----:B------:R-:W-:Y:S01]  /*cea0*/  STS.U16 [R5+UR12+0x23e00], R2 ;  /* 0x023e000205007988 */ /* 0x000fe2000800040c */
[----:B------:R0:W-:Y:S06]  /*ceb0*/  MEMBAR.ALL.CTA ;  /* 0x0000000000007992 */ /* 0x0001ec0000008000 */
[----:B0-----:R-:W0:Y:S02]  /*cec0*/  FENCE.VIEW.ASYNC.S ;  /* 0x00000000000073c6 */ /* 0x001e240000000000 */
[----:B0-----:R-:W-:Y:S06]  /*ced0*/  BAR.SYNC.DEFER_BLOCKING 0x0 ;  /* 0x0000000000007b1d */ /* 0x001fec0000010000 */
[----:B----4-:R-:W-:-:S06]  /*cee0*/  WARPGROUP.ARRIVE ;  /* 0x00000000000079c5 */ /* 0x010fcc0000000000 */
[----:B------:R-:W-:Y:S01]  /*cef0*/  HGMMA.64x128x16.F32 R24, gdesc[UR8].tnspA, R24, gsb0 ;  /* 0x21e00000081879f0 */ /* 0x000fe20008000818 */
[----:B------:R-:W-:Y:S01]  /*cf00*/  UIADD3 UR8, UP0, UR8, 0x80, URZ ;  /* 0x0000008008087890 */ /* 0x000fe2000ff1e03f */
[----:B------:R-:W-:-:S03]  /*cf10*/  UMOV UR4, URZ ;  /* 0x0000003f00047c82 */ /* 0x000fc60008000000 */
[----:B------:R-:W-:-:S03]  /*cf20*/  UIADD3.X UR5, UR4, 0x40000040, URZ, UP0, !UPT ;  /* 0x4000004004057890 */ /* 0x000fc600087fe43f */
[----:B------:R-:W-:Y:S02]  /*cf30*/  UMOV UR4, UR8 ;  /* 0x0000000800047c82 */ /* 0x000fe40008000000 */
[----:B------:R-:W-:Y:S01]  /*cf40*/  UIADD3.64 UR36, UR4, 0x80, URZ ;  /* 0x0000008004247897 */ /* 0x000fe2000fffe03f */
[----:B------:R-:W-:Y:S02]  /*cf50*/  WARPGROUP.DEPBAR.LE gsb0, 0x0 ;  /* 0x00008000000079c5 */ /* 0x000fe40000010000 */
[----:B------:R-:W-:-:S06]  /*cf60*/  WARPGROUP.ARRIVE ;  /* 0x00000000000079c5 */ /* 0x000fcc0000000000 */
[----:B------:R-:W-:Y:S01]  /*cf70*/  HGMMA.64x128x16.F32 R24, gdesc[UR4].tnspA, R24, gsb0 ;  /* 0x21e00000041879f0 */ /* 0x000fe20008000818 */
[----:B------:R-:W-:Y:S02]  /*cf80*/  UIADD3.64 UR32, UR4, 0x100, URZ ;  /* 0x0000010004207897 */ /* 0x000fe4000fffe03f */
[----:B------:R-:W-:Y:S02]  /*cf90*/  WARPGROUP.DEPBAR.LE gsb0, 0x0 ;  /* 0x00008000000079c5 */ /* 0x000fe40000010000 */
[----:B------:R-:W-:-:S07]  /*cfa0*/  WARPGROUP.ARRIVE ;  /* 0x00000000000079c5 */ /* 0x000fce0000000000 */
        /* <DEDUP_REMOVED lines=17> */
[----:B------:R-:W-:Y:S04]  /*d0c0*/  STL [R1+0x780], R6 ;  /* 0x0007800601007387 */ /* 0x000fe80000100800 */
[----:B------:R-:W-:Y:S04]  /*d0d0*/  STL [R1+0x784], R4 ;  /* 0x0007840401007387 */ /* 0x000fe80000100800 */
[----:B------:R-:W-:Y:S01]  /*d0e0*/  STL [R1+0x788], R5 ;  /* 0x0007880501007387 */ /* 0x000fe20000100800 */
[----:B------:R-:W-:-:S02]  /*d0f0*/  WARPGROUP.DEPBAR.LE gsb0, 0x0 ;  /* 0x00008000000079c5 */ /* 0x000fc40000010000 */
[----:B------:R-:W-:-:S06]  /*d100*/  WARPGROUP.ARRIVE ;  /* 0x00000000000079c5 */ /* 0x000fcc0000000000 */
[----:B------:R-:W-:Y:S03]  /*d110*/  HGMMA.64x128x16.F32 R24, gdesc[UR16].tnspA, R24, gsb0 ;  /* 0x21e00000101879f0 */ /* 0x000fe60008000818 */
[----:B------:R-:W-:Y:S02]  /*d120*/  WARPGROUP.DEPBAR.LE gsb0, 0x0 ;  /* 0x00008000000079c5 */ /* 0x000fe40000010000 */
[----:B------:R-:W-:Y:S04]  /*d130*/  STL.64 [R1], R24 ;  /* 0x0000001801007387 */ /* 0x000fe80000100a00 */
[----:B------:R-:W-:Y:S04]  /*d140*/  STL.64 [R1+0x8], R26 ;  /* 0x0000081a01007387 */ /* 0x000fe80000100a00 */
        /* <DEDUP_REMOVED lines=29> */
[----:B------:R0:W-:Y:S04]  /*d320*/  STL.64 [R1+0xf8], R86 ;  /* 0x0000f85601007387 */ /* 0x0001e80000100a00 */
[----:B0-----:R-:W2:Y:S04]  /*d330*/  LDL.LU.64 R86, [R1+0x928] ;  /* 0x0009280001567983 */ /* 0x001ea80000300a00 */
[----:B------:R-:W3:Y:S04]  /*d340*/  LDL.LU.64 R84, [R1+0x920] ;  /* 0x0009200001547983 */ /* 0x000ee80000300a00 */
[----:B------:R-:W4:Y:S04]  /*d350*/  LDL.LU.64 R82, [R1+0x918] ;  /* 0x0009180001527983 */ /* 0x000f280000300a00 */
[----:B------:R-:W2:Y:S04]  /*d360*/  LDL.LU.64 R80, [R1+0x910] ;  /* 0x0009100001507983 */ /* 0x000ea80000300a00 */
[----:B------:R-:W3:Y:S04]  /*d370*/  LDL.LU.64 R78, [R1+0x908] ;  /* 0x00090800014e7983 */ /* 0x000ee80000300a00 */
[----:B------:R-:W4:Y:S04]  /*d380*/  LDL.LU.64 R76, [R1+0x900] ;  /* 0x00090000014c7983 */ /* 0x000f280000300a00 */
[----:B------:R-:W2:Y:S04]  /*d390*/  LDL.LU.64 R74, [R1+0x8f8] ;  /* 0x0008f800014a7983 */ /* 0x000ea80000300a00 */
[----:B------:R-:W3:Y:S01]  /*d3a0*/  LDL.LU.64 R72, [R1+0x8f0] ;  /* 0x0008f00001487983 */ /* 0x000ee20000300a00 */
[----:B------:R-:W-:-:S02]  /*d3b0*/  IMAD.MOV.U32 R6, RZ, RZ, R125 ;  /* 0x000000ffff067224 */ /* 0x000fc400078e007d */
[----:B------:R-:W-:Y:S01]  /*d3c0*/  IMAD.MOV.U32 R5, RZ, RZ, R10 ;  /* 0x000000ffff057224 */ /* 0x000fe200078e000a */
[----:B------:R-:W2:Y:S01]  /*d3d0*/  LDL.LU.64 R70, [R1+0x8e8] ;  /* 0x0008e80001467983 */ /* 0x000ea20000300a00 */
[----:B------:R-:W-:Y:S02]  /*d3e0*/  IMAD.MOV.U32 R125, RZ, RZ, R69 ;  /* 0x000000ffff7d7224 */ /* 0x000fe400078e0045 */
[----:B------:R-:W-:Y:S02]  /*d3f0*/  IMAD.MOV.U32 R124, RZ, RZ, R68 ;  /* 0x000000ffff7c7224 */ /* 0x000fe400078e0044 */
[----:B------:R-:W-:Y:S01]  /*d400*/  IMAD.MOV.U32 R10, RZ, RZ, R120 ;  /* 0x000000ffff0a7224 */ /* 0x000fe200078e0078 */
[----:B------:R-:W2:Y:S01]  /*d410*/  LDL.LU.64 R68, [R1+0x8e0] ;  /* 0x0008e00001447983 */ /* 0x000ea20000300a00 */
[----:B------:R-:W-:Y:S02]  /*d420*/  IMAD.MOV.U32 R123, RZ, RZ, R67 ;  /* 0x000000ffff7b7224 */ /* 0x000fe400078e0043 */
[----:B------:R-:W-:-:S02]  /*d430*/  IMAD.MOV.U32 R122, RZ, RZ, R66 ;  /* 0x000000ffff7a7224 */ /* 0x000fc400078e0042 */
[----:B------:R-:W-:Y:S01]  /*d440*/  IMAD.MOV.U32 R4, RZ, RZ, R118 ;  /* 0x000000ffff047224 */ /* 0x000fe200078e0076 */
[----:B------:R-:W2:Y:S01]  /*d450*/  LDL.LU.64 R66, [R1+0x8d8] ;  /* 0x0008d80001427983 */ /* 0x000ea20000300a00 */
[----:B------:R-:W-:Y:S02]  /*d460*/  IMAD.MOV.U32 R8, RZ, RZ, R119 ;  /* 0x000000ffff087224 */ /* 0x000fe400078e0077 */
[----:B------:R-:W-:Y:S02]  /*d470*/  IMAD.MOV.U32 R121, RZ, RZ, R65 ;  /* 0x000000ffff797224 */ /* 0x000fe400078e0041 */
[----:B------:R-:W-:Y:S02]  /*d480*/  IMAD.MOV.U32 R120, RZ, RZ, R64 ;  /* 0x000000ffff787224 */ /* 0x000fe400078e0040 */
[----:B------:R-:W-:Y:S01]  /*d490*/  IMAD.MOV.U32 R119, RZ, RZ, R63 ;  /* 0x000000ffff777224 */ /* 0x000fe200078e003f */
[----:B------:R-:W2:Y:S01]  /*d4a0*/  LDL.LU.64 R64, [R1+0x8d0] ;  /* 0x0008d00001407983 */ /* 0x000ea20000300a00 */
[----:B------:R-:W-:-:S02]  /*d4b0*/  IMAD.MOV.U32 R118, RZ, RZ, R62 ;  /* 0x000000ffff767224 */ /* 0x000fc400078e003e */
[----:B------:R-:W-:Y:S01]  /*d4c0*/  IMAD.MOV.U32 R117, RZ, RZ, R61 ;  /* 0x000000ffff757224 */ /* 0x000fe200078e003d */
[----:B------:R-:W2:Y:S01]  /*d4d0*/  LDL.LU.64 R62, [R1+0x8c8] ;  /* 0x0008c800013e7983 */ /* 0x000ea20000300a00 */
[----:B------:R-:W-:Y:S02]  /*d4e0*/  IMAD.MOV.U32 R116, RZ, RZ, R60 ;  /* 0x000000ffff747224 */ /* 0x000fe400078e003c */
[----:B------:R-:W-:Y:S01]  /*d4f0*/  IMAD.MOV.U32 R115, RZ, RZ, R59 ;  /* 0x000000ffff737224 */ /* 0x000fe200078e003b */
[----:B------:R-:W2:Y:S01]  /*d500*/  LDL.LU.64 R60, [R1+0x8c0] ;  /* 0x0008c000013c7983 */ /* 0x000ea20000300a00 */
        /* <DEDUP_REMOVED lines=48> */
[----:B------:R-:W-:Y:S02]  /*d810*/  IMAD.MOV.U32 R19, RZ, RZ, R28 ;  /* 0x000000ffff137224 */ /* 0x000fe400078e001c */
[----:B------:R-:W-:Y:S01]  /*d820*/  IMAD.MOV.U32 R11, RZ, RZ, R14 ;  /* 0x000000ffff0b7224 */ /* 0x000fe200078e000e */
[----:B------:R-:W2:Y:S01]  /*d830*/  LDL.LU.64 R28, [R1+0x840] ;  /* 0x00084000011c7983 */ /* 0x000ea20000300a00 */
[----:B------:R-:W-:Y:S02]  /*d840*/  IMAD.MOV.U32 R18, RZ, RZ, R27 ;  /* 0x000000ffff127224 */ /* 0x000fe400078e001b */
[----:B------:R-:W-:Y:S02]  /*d850*/  IMAD.MOV.U32 R15, RZ, RZ, R26 ;  /* 0x000000ffff0f7224 */ /* 0x000fe400078e001a */
[----:B------:R-:W-:Y:S01]  /*d860*/  IMAD.MOV.U32 R14, RZ, RZ, R25 ;  /* 0x000000ffff0e7224 */ /* 0x000fe200078e0019 */
[----:B------:R-:W2:Y:S01]  /*d870*/  LDL.LU.64 R26, [R1+0x838] ;  /* 0x00083800011a7983 */ /* 0x000ea20000300a00 */
[----:B------:R-:W-:-:S03]  /*d880*/  IMAD.MOV.U32 R2, RZ, RZ, R24 ;  /* 0x000000ffff027224 */ /* 0x000fc600078e0018 */
[----:B------:R-:W2:Y:S04]  /*d890*/  LDL.LU.64 R24, [R1+0x830] ;  /* 0x0008300001187983 */ /* 0x000ea80000300a00 */
[----:B------:R-:W-:Y:S04]  /*d8a0*/  STL [R1+0x7dc], R106 ;  /* 0x0007dc6a01007387 */ /* 0x000fe80000100800 */
[----:B------:R3:W-:Y:S02]  /*d8b0*/  STL [R1+0x7d8], R107 ;  /* 0x0007d86b01007387 */ /* 0x0007e40000100800 */
[----:B---3--:R-:W-:-:S02]  /*d8c0*/  IMAD.MOV.U32 R107, RZ, RZ, R73 ;  /* 0x000000ffff6b7224 */ /* 0x008fc400078e0049 */
[----:B------:R-:W3:Y:S04]  /*d8d0*/  LDL.LU R73, [R1+0x82c] ;  /* 0x00082c0001497983 */ /* 0x000ee80000300800 */
        /* <DEDUP_REMOVED lines=12> */
[----:B------:R4:W-:Y:S04]  /*d9a0*/  STL [R1+0x7a0], R120 ;  /* 0x0007a07801007387 */ /* 0x0009e80000100800 */
[----:B------:R0:W-:Y:S04]  /*d9b0*/  STL [R1+0x79c], R121 ;  /* 0x00079c7901007387 */ /* 0x0001e80000100800 */
[----:B------:R2:W-:Y:S04]  /*d9c0*/  STL [R1+0x798], R122 ;  /* 0x0007987a01007387 */ /* 0x0005e80000100800 */
[----:B------:R1:W-:Y:S01]  /*d9d0*/  STL [R1+0x794], R123 ;  /* 0x0007947b01007387 */ /* 0x0003e20000100800 */
[----:B----4-:R-:W-:-:S02]  /*d9e0*/  IMAD.MOV.U32 R120, RZ, RZ, R77 ;  /* 0x000000ffff787224 */ /* 0x010fc400078e004d */
[----:B0-----:R-:W-:Y:S02]  /*d9f0*/  IMAD.MOV.U32 R121, RZ, RZ, R76 ;  /* 0x000000ffff797224 */ /* 0x001fe400078e004c */
[----:B--2---:R-:W-:Y:S02]  /*da00*/  IMAD.MOV.U32 R122, RZ, RZ, R75 ;  /* 0x000000ffff7a7224 */ /* 0x004fe400078e004b */
[----:B-1----:R-:W-:Y:S02]  /*da10*/  IMAD.MOV.U32 R123, RZ, RZ, R74 ;  /* 0x000000ffff7b7224 */ /* 0x002fe400078e004a */
[----:B------:R-:W3:Y:S01]  /*da20*/  LDL.LU R74, [R1+0x828] ;  /* 0x00082800014a7983 */ /* 0x000ee20000300800 */
[----:B------:R-:W-:-:S03]  /*da30*/  IMAD.MOV.U32 R119, RZ, RZ, R78 ;  /* 0x000000ffff777224 */ /* 0x000fc600078e004e */
        /* <DEDUP_REMOVED lines=24> */
[----:B------:R-:W3:Y:S04]  /*dbc0*/  LDL.LU R87, [R1+0x7f4] ;  /* 0x0007f40001577983 */ /* 0x000ee80000300800 */
[----:B------:R-:W2:Y:S04]  /*dbd0*/  LDL.LU R16, [R1+0x7f0] ;  /* 0x0007f00001107983 */ /* 0x000ea80000300800 */
[----:B------:R-:W4:Y:S04]  /*dbe0*/  LDL.LU R17, [R1+0x7ec] ;  /* 0x0007ec0001117983 */ /* 0x000f280000300800 */
[----:B------:R-:W3:Y:S04]  /*dbf0*/  LDL.LU R13, [R1+0x7e8] ;  /* 0x0007e800010d7983 */ /* 0x000ee80000300800 */
[----:B------:R0:W-:Y:S04]  /*dc00*/  STL [R1+0x790], R124 ;  /* 0x0007907c01007387 */ /* 0x0001e80000100800 */
[----:B0-----:R-:W2:Y:S04]  /*dc10*/  LDL R124, [R1+0x74c] ;  /* 0x00074c00017c7983 */ /* 0x001ea80000100800 */
[----:B------:R-:W-:Y:S01]  /*dc20*/  STL [R1+0x78c], R125 ;  /* 0x00078c7d01007387 */ /* 0x000fe20000100800 */
[----:B---3--:R-:W-:-:S05]  /*dc30*/  VIADD R13, R13, 0x1 ;  /* 0x000000010d0d7836 */ /* 0x008fca0000000000 */
[----:B------:R0:W-:Y:S01]  /*dc40*/  STL [R1+0x14c], R13 ;  /* 0x00014c0d01007387 */ /* 0x0001e20000100800 */
[----:B--2---:R-:W-:-:S03]  /*dc50*/  ISETP.NE.U32.AND P0, PT, R13, R124, PT ;  /* 0x0000007c0d00720c */ /* 0x004fc60003f05070 */
[----:B------:R-:W2:Y:S01]  /*dc60*/  LDL.LU R124, [R1+0x72c] ;  /* 0x00072c00017c7983 */ /* 0x000ea20000300800 */
[----:B0-----:R-:W0:Y:S02]  /*dc70*/  LDC R13, c[0x0][0x238] ;  /* 0x00008e00ff0d7b82 */ /* 0x001e240000000800 */
[----:B0-----:R-:W-:-:S04]  /*dc80*/  IMAD.SHL.U32 R13, R13, 0x80, RZ ;  /* 0x000000800d0d7824 */ /* 0x001fc800078e00ff */
[----:B------:R-:W-:-:S05]  /*dc90*/  IMAD.SHL.U32 R13, R13, 0x2, RZ ;  /* 0x000000020d0d7824 */ /* 0x000fca00078e00ff */
[----:B--2---:R-:W-:-:S05]  /*dca0*/  IADD3 R124, P3, R124, R13, RZ ;  /* 0x0000000d7c7c7210 */ /* 0x004fca0007f7e0ff */
[----:B------:R0:W-:Y:S04]  /*dcb0*/  STL [R1+0x72c], R124 ;  /* 0x00072c7c01007387 */ /* 0x0001e80000100800 */
[----:B------:R-:W2:Y:S04]  /*dcc0*/  LDL.LU R125, [R1+0x724] ;  /* 0x00072400017d7983 */ /* 0x000ea80000300800 */
[----:B0-----:R-:W3:Y:S01]  /*dcd0*/  LDL.LU R124, [R1+0x71c] ;  /* 0x00071c00017c7983 */ /* 0x001ee20000300800 */
[-C--:B------:R-:W-:Y:S02]  /*dce0*/  IADD3 R16, P6, R16, R13.reuse, RZ ;  /* 0x0000000d10107210 */ /* 0x080fe40007fde0ff */
[----:B------:R-:W-:-:S02]  /*dcf0*/  IADD3 R0, P1, R0, R13, RZ ;  /* 0x0000000d00007210 */ /* 0x000fc40007f3e0ff */
[-C--:B--2---:R-:W-:Y:S02]  /*dd00*/  IADD3 R125, P4, R125, R13.reuse, RZ ;  /* 0x0000000d7d7d7210 */ /* 0x084fe40007f9e0ff */
[----:B---3--:R-:W-:-:S03]  /*dd10*/  IADD3 R124, P5, R124, R13, RZ ;  /* 0x0000000d7c7c7210 */ /* 0x008fc60007fbe0ff */
[----:B------:R-:W-:Y:S04]  /*dd20*/  STL [R1+0x724], R125 ;  /* 0x0007247d01007387 */ /* 0x000fe80000100800 */
[----:B------:R-:W-:Y:S04]  /*dd30*/  STL [R1+0x71c], R124 ;  /* 0x00071c7c01007387 */ /* 0x000fe80000100800 */
[----:B------:R0:W-:Y:S04]  /*dd40*/  STL [R1+0x714], R16 ;  /* 0x0007141001007387 */ /* 0x0001e80000100800 */
[----:B0-----:R-:W2:Y:S04]  /*dd50*/  LDL.LU R16, [R1+0x7e4] ;  /* 0x0007e40001107983 */ /* 0x001ea80000300800 */
[----:B------:R0:W-:Y:S04]  /*dd60*/  STL [R1+0x70c], R0 ;  /* 0x00070c0001007387 */ /* 0x0001e80000100800 */
[----:B0-----:R-:W2:Y:S04]  /*dd70*/  LDL.LU R0, [R1+0x7e0] ;  /* 0x0007e00001007983 */ /* 0x001ea80000300800 */
[----:B------:R-:W3:Y:S04]  /*dd80*/  LDL.LU R125, [R1+0x704] ;  /* 0x00070400017d7983 */ /* 0x000ee80000300800 */
[----:B------:R-:W3:Y:S01]  /*dd90*/  LDL.LU R124, [R1+0x728] ;  /* 0x00072800017c7983 */ /* 0x000ee20000300800 */
[----:B----4-:R-:W-:-:S05]  /*dda0*/  IADD3 R17, P2, R17, R13, RZ ;  /* 0x0000000d11117210 */ /* 0x010fca0007f5e0ff */
[--C-:B--2---:R-:W-:Y:S01]  /*ddb0*/  IMAD.X R16, R16, 0x1, R0.reuse, P2 ;  /* 0x0000000110107824 */ /* 0x104fe200010e0600 */
[----:B---3--:R-:W-:Y:S01]  /*ddc0*/  IADD3 R125, P2, R125, R13, RZ ;  /* 0x0000000d7d7d7210 */ /* 0x008fe20007f5e0ff */
[----:B------:R-:W-:-:S04]  /*ddd0*/  IMAD.X R124, R124, 0x1, R0, P3 ;  /* 0x000000017c7c7824 */ /* 0x000fc800018e0600 */
[----:B------:R0:W-:Y:S04]  /*dde0*/  STL [R1+0x704], R125 ;  /* 0x0007047d01007387 */ /* 0x0001e80000100800 */
[----:B------:R1:W-:Y:S04]  /*ddf0*/  STL [R1+0x728], R124 ;  /* 0x0007287c01007387 */ /* 0x0003e80000100800 */
[----:B0-----:R-:W2:Y:S04]  /*de00*/  LDL.LU R125, [R1+0x6fc] ;  /* 0x0006fc00017d7983 */ /* 0x001ea80000300800 */
[----:B-1----:R-:W3:Y:S01]  /*de10*/  LDL.LU R124, [R1+0x720] ;  /* 0x00072000017c7983 */ /* 0x002ee20000300800 */
[----:B--2---:R-:W-:Y:S01]  /*de20*/  IADD3 R125, P3, R125, R13, RZ ;  /* 0x0000000d7d7d7210 */ /* 0x004fe20007f7e0ff */
[----:B---3--:R-:W-:-:S04]  /*de30*/  IMAD.X R124, R124, 0x1, R0, P4 ;  /* 0x000000017c7c7824 */ /* 0x008fc800020e0600 */
        /* <DEDUP_REMOVED lines=610> */
[----:B------:R-:W-:-:S05]  /*10460*/  IADD3 R106, P3, R106, R13, RZ ;  /* 0x0000000d6a6a7210 */ /* 0x000fca0007f7e0ff */
[----:B------:R0:W-:Y:S04]  /*10470*/  STL [R1+0x3cc], R106 ;  /* 0x0003cc6a01007387 */ /* 0x0001e80000100800 */
[----:B0-----:R0:W5:Y:S01]  /*10480*/  LDL.LU R106, [R1+0x7dc] ;  /* 0x0007dc00016a7983 */ /* 0x0011620000300800 */
[--C-:B--2---:R-:W-:Y:S01]  /*10490*/  IMAD.X R125, R125, 0x1, R0.reuse, P4 ;  /* 0x000000017d7d7824 */ /* 0x104fe200020e0600 */
[----:B---3--:R-:W-:Y:S02]  /*104a0*/  IADD3 R124, P4, R124, R13, RZ ;  /* 0x0000000d7c7c7210 */ /* 0x008fe40007f9e0ff */
[----:B------:R-:W2:Y:S04]  /*104b0*/  LDL.LU R13, [R1+0x3e8] ;  /* 0x0003e800010d7983 */ /* 0x000ea80000300800 */
[----:B------:R1:W-:Y:S04]  /*104c0*/  STL [R1+0x3f0], R125 ;  /* 0x0003f07d01007387 */ /* 0x0003e80000100800 */
[----:B------:R3:W-:Y:S04]  /*104d0*/  STL [R1+0x3c4], R124 ;  /* 0x0003c47c01007387 */ /* 0x0007e80000100800 */
[----:B-1----:R-:W4:Y:S04]  /*104e0*/  LDL.LU R125, [R1+0x3b0] ;  /* 0x0003b000017d7983 */ /* 0x002f280000300800 */
[----:B---3--:R-:W3:Y:S01]  /*104f0*/  LDL.LU R124, [R1+0x3e0] ;  /* 0x0003e000017c7983 */ /* 0x008ee20000300800 */
[----:B--2---:R-:W-:-:S05]  /*10500*/  IMAD.X R13, R13, 0x1, R0, P5 ;  /* 0x000000010d0d7824 */ /* 0x004fca00028e0600 */
[----:B------:R1:W-:Y:S02]  /*10510*/  STL [R1+0x3e8], R13 ;  /* 0x0003e80d01007387 */ /* 0x0003e40000100800 */
[----:B-1----:R-:W1:Y:S01]  /*10520*/  LDC R13, c[0x0][0x238] ;  /* 0x00008e00ff0d7b82 */ /* 0x002e620000000800 */
[----:B---3--:R-:W-:-:S05]  /*10530*/  IMAD.X R124, R124, 0x1, R0, P6 ;  /* 0x000000017c7c7824 */ /* 0x008fca00030e0600 */
[----:B------:R2:W-:Y:S04]  /*10540*/  STL [R1+0x3e0], R124 ;  /* 0x0003e07c01007387 */ /* 0x0005e80000100800 */
[----:B--2---:R-:W2:Y:S01]  /*10550*/  LDL.LU R124, [R1+0x3a8] ;  /* 0x0003a800017c7983 */ /* 0x004ea20000300800 */
[----:B-1----:R-:W-:-:S04]  /*10560*/  IMAD.SHL.U32 R13, R13, 0x80, RZ ;  /* 0x000000800d0d7824 */ /* 0x002fc800078e00ff */
[----:B------:R-:W-:-:S05]  /*10570*/  IMAD.SHL.U32 R13, R13, 0x2, RZ ;  /* 0x000000020d0d7824 */ /* 0x000fca00078e00ff */
[----:B----4-:R-:W-:-:S05]  /*10580*/  IADD3 R125, P5, R125, R13, RZ ;  /* 0x0000000d7d7d7210 */ /* 0x010fca0007fbe0ff */
[----:B------:R1:W-:Y:S04]  /*10590*/  STL [R1+0x3b0], R125 ;  /* 0x0003b07d01007387 */ /* 0x0003e80000100800 */
[----:B-1----:R-:W3:Y:S01]  /*105a0*/  LDL.LU R125, [R1+0x3d8] ;  /* 0x0003d800017d7983 */ /* 0x002ee20000300800 */
[----:B--2---:R-:W-:-:S05]  /*105b0*/  IADD3 R124, P6, R124, R13, RZ ;  /* 0x0000000d7c7c7210 */ /* 0x004fca0007fde0ff */
[----:B------:R1:W-:Y:S04]  /*105c0*/  STL [R1+0x3a8], R124 ;  /* 0x0003a87c01007387 */ /* 0x0003e80000100800 */
[----:B-1----:R-:W2:Y:S01]  /*105d0*/  LDL.LU R124, [R1+0x3a0] ;  /* 0x0003a000017c7983 */ /* 0x002ea20000300800 */
[----:B---3--:R-:W-:-:S05]  /*105e0*/  IMAD.X R125, R125, 0x1, R0, P1 ;  /* 0x000000017d7d7824 */ /* 0x008fca00008e0600 */
        /* <DEDUP_REMOVED lines=80> */
[----:B------:R-:W-:-:S05]  /*10af0*/  IADD3 R107, P2, R107, R13, RZ ;  /* 0x0000000d6b6b7210 */ /* 0x000fca0007f5e0ff */
[----:B------:R1:W-:Y:S04]  /*10b00*/  STL [R1+0x338], R107 ;  /* 0x0003386b01007387 */ /* 0x0003e80000100800 */
[----:B-1----:R0:W5:Y:S01]  /*10b10*/  LDL.LU R107, [R1+0x7d8] ;  /* 0x0007d800016b7983 */ /* 0x0021620000300800 */
[----:B--2---:R-:W-:-:S05]  /*10b20*/  IMAD.X R124, R124, 0x1, R0, P3 ;  /* 0x000000017c7c7824 */ /* 0x004fca00018e0600 */
[----:B------:R1:W-:Y:S04]  /*10b30*/  STL [R1+0x35c], R124 ;  /* 0x00035c7c01007387 */ /* 0x0003e80000100800 */
[----:B-1----:R-:W2:Y:S01]  /*10b40*/  LDL.LU R124, [R1+0x354] ;  /* 0x00035400017c7983 */ /* 0x002ea20000300800 */
[----:B---3--:R-:W-:-:S05]  /*10b50*/  IADD3 R125, P3, R125, R13, RZ ;  /* 0x0000000d7d7d7210 */ /* 0x008fca0007f7e0ff */
[----:B------:R1:W-:Y:S04]  /*10b60*/  STL [R1+0x330], R125 ;  /* 0x0003307d01007387 */ /* 0x0003e80000100800 */
[----:B------:R-:W3:Y:S04]  /*10b70*/  LDL.LU R13, [R1+0x328] ;  /* 0x00032800010d7983 */ /* 0x000ee80000300800 */
[----:B-1----:R-:W4:Y:S01]  /*10b80*/  LDL.LU R125, [R1+0x34c] ;  /* 0x00034c00017d7983 */ /* 0x002f220000300800 */
[----:B--2---:R-:W-:-:S05]  /*10b90*/  IMAD.X R124, R124, 0x1, R0, P4 ;  /* 0x000000017c7c7824 */ /* 0x004fca00020e0600 */
[----:B------:R1:W-:Y:S04]  /*10ba0*/  STL [R1+0x354], R124 ;  /* 0x0003547c01007387 */ /* 0x0003e80000100800 */
[----:B-1----:R-:W2:Y:S01]  /*10bb0*/  LDL.LU R124, [R1+0x320] ;  /* 0x00032000017c7983 */ /* 0x002ea20000300800 */
[----:B---3--:R-:W-:Y:S01]  /*10bc0*/  IADD3 R13, P4, R13, UR41, RZ ;  /* 0x000000290d0d7c10 */ /* 0x008fe2000ff9e0ff */
[----:B----4-:R-:W-:-:S05]  /*10bd0*/  IMAD.X R125, R125, 0x1, R0, P5 ;  /* 0x000000017d7d7824 */ /* 0x010fca00028e0600 */
[----:B------:R1:W-:Y:S04]  /*10be0*/  STL [R1+0x34c], R125 ;  /* 0x00034c7d01007387 */ /* 0x0003e80000100800 */
[----:B------:R3:W-:Y:S04]  /*10bf0*/  STL [R1+0x328], R13 ;  /* 0x0003280d01007387 */ /* 0x0007e80000100800 */
[----:B-1----:R-:W4:Y:S01]  /*10c00*/  LDL.LU R125, [R1+0x344] ;  /* 0x00034400017d7983 */ /* 0x002f220000300800 */
[----:B--2---:R-:W-:-:S05]  /*10c10*/  IADD3 R124, P5, R124, UR41, RZ ;  /* 0x000000297c7c7c10 */ /* 0x004fca000ffbe0ff */
[----:B------:R1:W-:Y:S04]  /*10c20*/  STL [R1+0x320], R124 ;  /* 0x0003207c01007387 */ /* 0x0003e80000100800 */
[----:B---3--:R-:W2:Y:S04]  /*10c30*/  LDL.LU R13, [R1+0x318] ;  /* 0x00031800010d7983 */ /* 0x008ea80000300800 */
[----:B-1----:R-:W3:Y:S01]  /*10c40*/  LDL.LU R124, [R1+0x33c] ;  /* 0x00033c00017c7983 */ /* 0x002ee20000300800 */
[----:B----4-:R-:W-:-:S05]  /*10c50*/  IMAD.X R125, R125, 0x1, R0, P6 ;  /* 0x000000017d7d7824 */ /* 0x010fca00030e0600 */
[----:B------:R1:W-:Y:S04]  /*10c60*/  STL [R1+0x344], R125 ;  /* 0x0003447d01007387 */ /* 0x0003e80000100800 */
[----:B-1----:R-:W4:Y:S01]  /*10c70*/  LDL.LU R125, [R1+0x310] ;  /* 0x00031000017d7983 */ /* 0x002f220000300800 */
[----:B--2---:R-:W-:Y:S01]  /*10c80*/  IADD3 R13, P6, R13, UR41, RZ ;  /* 0x000000290d0d7c10 */ /* 0x004fe2000ffde0ff */
[----:B---3--:R-:W-:-:S05]  /*10c90*/  IMAD.X R124, R124, 0x1, R0, P1 ;  /* 0x000000017c7c7824 */ /* 0x008fca00008e0600 */
[----:B------:R1:W-:Y:S04]  /*10ca0*/  STL [R1+0x33c], R124 ;  /* 0x00033c7c01007387 */ /* 0x0003e80000100800 */
[----:B------:R2:W-:Y:S04]  /*10cb0*/  STL [R1+0x318], R13 ;  /* 0x0003180d01007387 */ /* 0x0005e80000100800 */
[----:B-1----:R-:W3:Y:S01]  /*10cc0*/  LDL.LU R124, [R1+0x334] ;  /* 0x00033400017c7983 */ /* 0x002ee20000300800 */
[----:B----4-:R-:W-:-:S05]  /*10cd0*/  IADD3 R125, P1, R125, UR41, RZ ;  /* 0x000000297d7d7c10 */ /* 0x010fca000ff3e0ff */
[----:B------:R1:W-:Y:S04]  /*10ce0*/  STL [R1+0x310], R125 ;  /* 0x0003107d01007387 */ /* 0x0003e80000100800 */
[----:B--2---:R-:W2:Y:S04]  /*10cf0*/  LDL.LU R13, [R1+0x308] ;  /* 0x00030800010d7983 */ /* 0x004ea80000300800 */
[----:B-1----:R-:W4:Y:S01]  /*10d00*/  LDL.LU R125, [R1+0x32c] ;  /* 0x00032c00017d7983 */ /* 0x002f220000300800 */
[----:B---3--:R-:W-:-:S05]  /*10d10*/  IMAD.X R124, R124, 0x1, R0, P2 ;  /* 0x000000017c7c7824 */ /* 0x008fca00010e0600 */
[----:B------:R1:W-:Y:S04]  /*10d20*/  STL [R1+0x334], R124 ;  /* 0x0003347c01007387 */ /* 0x0003e80000100800 */
[----:B-1----:R-:W3:Y:S01]  /*10d30*/  LDL.LU R124, [R1+0x300] ;  /* 0x00030000017c7983 */ /* 0x002ee20000300800 */
[----:B--2---:R-:W-:Y:S01]  /*10d40*/  IADD3 R13, P2, R13, UR41, RZ ;  /* 0x000000290d0d7c10 */ /* 0x004fe2000ff5e0ff */
[----:B----4-:R-:W-:-:S05]  /*10d50*/  IMAD.X R125, R125, 0x1, R0, P3 ;  /* 0x000000017d7d7824 */ /* 0x010fca00018e0600 */
[----:B------:R1:W-:Y:S04]  /*10d60*/  STL [R1+0x32c], R125 ;  /* 0x00032c7d01007387 */ /* 0x0003e80000100800 */
[----:B------:R2:W-:Y:S04]  /*10d70*/  STL [R1+0x308], R13 ;  /* 0x0003080d01007387 */ /* 0x0005e80000100800 */
[----:B-1----:R-:W4:Y:S01]  /*10d80*/  LDL.LU R125, [R1+0x324] ;  /* 0x00032400017d7983 */ /* 0x002f220000300800 */
[----:B---3--:R-:W-:-:S05]  /*10d90*/  IADD3 R124, P3, R124, UR41, RZ ;  /* 0x000000297c7c7c10 */ /* 0x008fca000ff7e0ff */
[----:B------:R1:W-:Y:S04]  /*10da0*/  STL [R1+0x300], R124 ;  /* 0x0003007c01007387 */ /* 0x0003e80000100800 */
[----:B--2---:R-:W2:Y:S04]  /*10db0*/  LDL.LU R13, [R1+0x2f8] ;  /* 0x0002f800010d7983 */ /* 0x004ea80000300800 */
[----:B-1----:R-:W3:Y:S01]  /*10dc0*/  LDL.LU R124, [R1+0x31c] ;  /* 0x00031c00017c7983 */ /* 0x002ee20000300800 */
[----:B----4-:R-:W-:-:S05]  /*10dd0*/  IADD3.X R125, R125, UR13, RZ, P4, !PT ;  /* 0x0000000d7d7d7c10 */ /* 0x010fca000a7fe4ff */
[----:B------:R1:W-:Y:S04]  /*10de0*/  STL [R1+0x324], R125 ;  /* 0x0003247d01007387 */ /* 0x0003e80000100800 */
[----:B-1----:R-:W4:Y:S01]  /*10df0*/  LDL.LU R125, [R1+0x2f0] ;  /* 0x0002f000017d7983 */ /* 0x002f220000300800 */
[----:B--2---:R-:W-:Y:S02]  /*10e00*/  IADD3 R13, P4, R13, UR41, RZ ;  /* 0x000000290d0d7c10 */ /* 0x004fe4000ff9e0ff */
[----:B---3--:R-:W-:-:S05]  /*10e10*/  IADD3.X R124, R124, UR13, RZ, P5, !PT ;  /* 0x0000000d7c7c7c10 */ /* 0x008fca000affe4ff */
[----:B------:R1:W-:Y:S04]  /*10e20*/  STL [R1+0x31c], R124 ;  /* 0x00031c7c01007387 */ /* 0x0003e80000100800 */
[----:B------:R2:W-:Y:S04]  /*10e30*/  STL [R1+0x2f8], R13 ;  /* 0x0002f80d01007387 */ /* 0x0005e80000100800 */
[----:B-1----:R-:W3:Y:S01]  /*10e40*/  LDL.LU R124, [R1+0x314] ;  /* 0x00031400017c7983 */ /* 0x002ee20000300800 */
[----:B----4-:R-:W-:-:S05]  /*10e50*/  IADD3 R125, P5, R125, UR41, RZ ;  /* 0x000000297d7d7c10 */ /* 0x010fca000ffbe0ff */
[----:B------:R1:W-:Y:S04]  /*10e60*/  STL [R1+0x2f0], R125 ;  /* 0x0002f07d01007387 */ /* 0x0003e80000100800 */
[----:B--2---:R-:W2:Y:S04]  /*10e70*/  LDL.LU R13, [R1+0x2e8] ;  /* 0x0002e800010d7983 */ /* 0x004ea80000300800 */
[----:B-1----:R-:W4:Y:S01]  /*10e80*/  LDL.LU R125, [R1+0x30c] ;  /* 0x00030c00017d7983 */ /* 0x002f220000300800 */
[----:B---3--:R-:W-:-:S05]  /*10e90*/  IADD3.X R124, R124, UR13, RZ, P6, !PT ;  /* 0x0000000d7c7c7c10 */ /* 0x008fca000b7fe4ff */
[----:B------:R1:W-:Y:S04]  /*10ea0*/  STL [R1+0x314], R124 ;  /* 0x0003147c01007387 */ /* 0x0003e80000100800 */
[----:B-1----:R-:W3:Y:S01]  /*10eb0*/  LDL.LU R124, [R1+0x2e0] ;  /* 0x0002e000017c7983 */ /* 0x002ee20000300800 */
[----:B--2---:R-:W-:Y:S02]  /*10ec0*/  IADD3 R13, P6, R13, UR41, RZ ;  /* 0x000000290d0d7c10 */ /* 0x004fe4000ffde0ff */
[----:B----4-:R-:W-:-:S05]  /*10ed0*/  IADD3.X R125, R125, UR13, RZ, P1, !PT ;  /* 0x0000000d7d7d7c10 */ /* 0x010fca0008ffe4ff */
        /* <DEDUP_REMOVED lines=43> */
[----:B------:R-:W-:Y:S01]  /*11190*/  UIADD3.64 UR8, UR4, 0xf80, URZ ;  /* 0x00000f8004087897 */ /* 0x000fe2000fffe03f */
[----:B------:R-:W-:-:S08]  /*111a0*/  WARPGROUP.ARRIVE ;  /* 0x00000000000079c5 */ /* 0x000fd00000000000 */
[----:B------:R-:W-:Y:S01]  /*111b0*/  HGMMA.64x128x16.F32 R24, gdesc[UR8].tnspA, R24, gsb0 ;  /* 0x21e00000081879f0 */ /* 0x000fe20008000818 */
[----:B------:R-:W-:Y:S01]  /*111c0*/  UIADD3.64 UR44, UR4, 0x1000, URZ ;  /* 0x00001000042c7897 */ /* 0x000fe2000fffe03f */
[----:B------:R-:W-:Y:S01]  /*111d0*/  UMOV UR46, UR6 ;  /* 0x00000006002e7c82 */ /* 0x000fe20008000000 */
[----:B------:R-:W-:Y:S01]  /*111e0*/  UMOV UR47, UR7 ;  /* 0x00000007002f7c82 */ /* 0x000fe20008000000 */
[----:B---3--:R-:W-:-:S05]  /*111f0*/  IADD3.X R124, R124, UR13, RZ, P2, !PT ;  /* 0x0000000d7c7c7c10 */ /* 0x008fca00097fe4ff */
[----:B------:R1:W-:Y:S01]  /*11200*/  STL [R1+0x2d4], R124 ;  /* 0x0002d47c01007387 */ /* 0x0003e20000100800 */
[----:B------:R-:W-:-:S03]  /*11210*/  IADD3 R23, P2, R23, UR41, RZ ;  /* 0x0000002917177c10 */ /* 0x000fc6000ff5e0ff */
[----:B-1----:R-:W3:Y:S04]  /*11220*/  LDL.LU R124, [R1+0x2c4] ;  /* 0x0002c400017c7983 */ /* 0x002ee80000300800 */
[----:B------:R1:W-:Y:S04]  /*11230*/  STL [R1+0x2a8], R23 ;  /* 0x0002a81701007387 */ /* 0x0003e80000100800 */
[----:B-1----:R-:W3:Y:S01]  /*11240*/  LDL.LU R23, [R1+0x7d4] ;  /* 0x0007d40001177983 */ /* 0x002ee20000300800 */
[----:B------:R-:W-:Y:S02]  /*11250*/  WARPGROUP.DEPBAR.LE gsb0, 0x0 ;  /* 0x00008000000079c5 */ /* 0x000fe40000010000 */
[----:B------:R-:W-:-:S06]  /*11260*/  WARPGROUP.ARRIVE ;  /* 0x00000000000079c5 */ /* 0x000fcc0000000000 */
[----:B------:R-:W-:Y:S01]  /*11270*/  HGMMA.64x128x16.F32 R24, gdesc[UR44].tnspA, R24, gsb0 ;  /* 0x21e000002c1879f0 */ /* 0x000fe20008000818 */
[----:B--2---:R-:W-:-:S05]  /*11280*/  IADD3.X R13, R13, UR13, RZ, P3, !PT ;  /* 0x0000000d0d0d7c10 */ /* 0x004fca0009ffe4ff */
[----:B------:R1:W-:Y:S01]  /*11290*/  STL [R1+0x2cc], R13 ;  /* 0x0002cc0d01007387 */ /* 0x0003e20000100800 */
[----:B------:R-:W-:-:S03]  /*112a0*/  UIADD3.64 UR36, UR4, 0x1080, URZ ;  /* 0x0000108004247897 */ /* 0x000fc6000fffe03f */
[----:B-1----:R-:W2:Y:S01]  /*112b0*/  LDL.LU R13, [R1+0x2bc] ;  /* 0x0002bc00010d7983 */ /* 0x002ea20000300800 */
[----:B----4-:R-:W-:-:S05]  /*112c0*/  IADD3 R125, P3, R125, UR41, RZ ;  /* 0x000000297d7d7c10 */ /* 0x010fca000ff7e0ff */
[----:B------:R1:W-:Y:S02]  /*112d0*/  STL [R1+0x2a0], R125 ;  /* 0x0002a07d01007387 */ /* 0x0003e40000100800 */
[----:B-1----:R-:W-:Y:S02]  /*112e0*/  IMAD.MOV.U32 R125, RZ, RZ, R4 ;  /* 0x000000ffff7d7224 */ /* 0x002fe400078e0004 */
[----:B------:R-:W-:Y:S02]  /*112f0*/  IMAD.MOV.U32 R4, RZ, RZ, R7 ;  /* 0x000000ffff047224 */ /* 0x000fe400078e0007 */
[----:B------:R-:W-:Y:S02]  /*11300*/  IMAD.MOV.U32 R7, RZ, RZ, R9 ;  /* 0x000000ffff077224 */ /* 0x000fe400078e0009 */
[----:B------:R-:W-:Y:S01]  /*11310*/  IMAD.MOV.U32 R9, RZ, RZ, R11 ;  /* 0x000000ffff097224 */ /* 0x000fe200078e000b */
[----:B------:R-:W-:Y:S02]  /*11320*/  WARPGROUP.DEPBAR.LE gsb0, 0x0 ;  /* 0x00008000000079c5 */ /* 0x000fe40000010000 */
[----:B------:R-:W-:-:S06]  /*11330*/  WARPGROUP.ARRIVE ;  /* 0x00000000000079c5 */ /* 0x000fcc0000000000 */
[----:B------:R-:W-:Y:S01]  /*11340*/  HGMMA.64x128x16.F32 R24, gdesc[UR36].tnspA, R24, gsb0 ;  /* 0x21e00000241879f0 */ /* 0x000fe20008000818 */
[----:B------:R-:W-:Y:S01]  /*11350*/  UIADD3.64 UR32, UR4, 0x1100, URZ ;  /* 0x0000110004207897 */ /* 0x000fe2000fffe03f */
[----:B---3--:R-:W-:-:S05]  /*11360*/  IADD3.X R124, R124, UR13, RZ, P4, !PT ;  /* 0x0000000d7c7c7c10 */ /* 0x008fca000a7fe4ff */
[----:B------:R1:W-:Y:S02]  /*11370*/  STL [R1+0x2c4], R124 ;  /* 0x0002c47c01007387 */ /* 0x0003e40000100800 */
[----:B-1----:R-:W-:Y:S02]  /*11380*/  IMAD.MOV.U32 R124, RZ, RZ, R5 ;  /* 0x000000ffff7c7224 */ /* 0x002fe400078e0005 */
[----:B------:R-:W-:Y:S02]  /*11390*/  IMAD.MOV.U32 R5, RZ, RZ, R6 ;  /* 0x000000ffff057224 */ /* 0x000fe400078e0006 */
[----:B------:R-:W-:Y:S02]  /*113a0*/  IMAD.MOV.U32 R6, RZ, RZ, R8 ;  /* 0x000000ffff067224 */ /* 0x000fe400078e0008 */
[----:B------:R-:W-:Y:S02]  /*113b0*/  IMAD.MOV.U32 R8, RZ, RZ, R10 ;  /* 0x000000ffff087224 */ /* 0x000fe400078e000a */
[----:B------:R-:W-:-:S02]  /*113c0*/  IMAD.MOV.U32 R11, RZ, RZ, R23 ;  /* 0x000000ffff0b7224 */ /* 0x000fc400078e0017 */
[----:B------:R-:W-:Y:S01]  /*113d0*/  IMAD.MOV.U32 R10, RZ, RZ, R12 ;  /* 0x000000ffff0a7224 */ /* 0x000fe200078e000c */
[----:B------:R-:W3:Y:S01]  /*113e0*/  LDL.LU R23, [R1+0x24c] ;  /* 0x00024c0001177983 */ /* 0x000ee20000300800 */
[----:B------:R-:W-:-:S03]  /*113f0*/  IMAD.MOV.U32 R12, RZ, RZ, R3 ;  /* 0x000000ffff0c7224 */ /* 0x000fc600078e0003 */
[----:B------:R-:W4:Y:S01]  /*11400*/  LDL.LU R3, [R1+0x244] ;  /* 0x0002440001037983 */ /* 0x000f220000300800 */
[----:B------:R-:W-:Y:S02]  /*11410*/  WARPGROUP.DEPBAR.LE gsb0, 0x0 ;  /* 0x00008000000079c5 */ /* 0x000fe40000010000 */
[----:B------:R-:W-:-:S06]  /*11420*/  WARPGROUP.ARRIVE ;  /* 0x00000000000079c5 */ /* 0x000fcc0000000000 */
[----:B------:R-:W-:Y:S01]  /*11430*/  HGMMA.64x128x16.F32 R24, gdesc[UR32].tnspA, R24, gsb0 ;  /* 0x21e00000201879f0 */ /* 0x000fe20008000818 */
[----:B------:R-:W-:Y:S01]  /*11440*/  UIADD3.64 UR28, UR4, 0x1180, URZ ;  /* 0x00001180041c7897 */ /* 0x000fe2000fffe03f */
[----:B------:R-:W-:Y:S02]  /*11450*/  IADD3 R108, P4, R108, UR41, RZ ;  /* 0x000000296c6c7c10 */ /* 0x000fe4000ff9e0ff */
[----:B--2---:R-:W-:Y:S02]  /*11460*/  IADD3.X R13, R13, UR13, RZ, P5, !PT ;  /* 0x0000000d0d0d7c10 */ /* 0x004fe4000affe4ff */
[----:B------:R-:W-:Y:S01]  /*11470*/  IADD3 R109, P5, R109, UR41, RZ ;  /* 0x000000296d6d7c10 */ /* 0x000fe2000ffbe0ff */
[----:B------:R1:W-:Y:S01]  /*11480*/  STL [R1+0x298], R108 ;  /* 0x0002986c01007387 */ /* 0x0003e20000100800 */
[----:B------:R-:W-:Y:S02]  /*11490*/  IADD3.X R110, R110, UR13, RZ, P6, !PT ;  /* 0x0000000d6e6e7c10 */ /* 0x000fe4000b7fe4ff */
[----:B------:R-:W-:-:S02]  /*114a0*/  IADD3 R111, P6, R111, UR41, RZ ;  /* 0x000000296f6f7c10 */ /* 0x000fc4000ffde0ff */
[----:B------:R-:W-:Y:S01]  /*114b0*/  IADD3.X R112, R112, UR13, RZ, P1, !PT ;  /* 0x0000000d70707c10 */ /* 0x000fe20008ffe4ff */
[----:B-1----:R0:W5:Y:S04]  /*114c0*/  LDL.LU R108, [R1+0x7d0] ;  /* 0x0007d000016c7983 */ /* 0x0021680000300800 */
[----:B------:R1:W-:Y:S01]  /*114d0*/  STL [R1+0x2bc], R13 ;  /* 0x0002bc0d01007387 */ /* 0x0003e20000100800 */
[----:B------:R-:W-:Y:S02]  /*114e0*/  IADD3 R113, P1, R113, UR41, RZ ;  /* 0x0000002971717c10 */ /* 0x000fe4000ff3e0ff */
[----:B------:R-:W-:Y:S01]  /*114f0*/  IADD3.X R114, R114, UR13, RZ, P2, !PT ;  /* 0x0000000d72727c10 */ /* 0x000fe200097fe4ff */
[----:B-1----:R-:W2:Y:S04]  /*11500*/  LDL.LU R13, [R1+0x22c] ;  /* 0x00022c00010d7983 */ /* 0x002ea80000300800 */
[----:B------:R1:W-:Y:S01]  /*11510*/  STL [R1+0x290], R109 ;  /* 0x0002906d01007387 */ /* 0x0003e20000100800 */
[----:B------:R-:W-:-:S03]  /*11520*/  IADD3 R115, P2, R115, UR41, RZ ;  /* 0x0000002973737c10 */ /* 0x000fc6000ff5e0ff */
[----:B-1----:R0:W5:Y:S04]  /*11530*/  LDL.LU R109, [R1+0x7cc] ;  /* 0x0007cc00016d7983 */ /* 0x0021680000300800 */
[----:B------:R1:W-:Y:S01]  /*11540*/  STL [R1+0x2b4], R110 ;  /* 0x0002b46e01007387 */ /* 0x0003e20000100800 */
[----:B------:R-:W-:-:S03]  /*11550*/  IADD3.X R116, R116, UR13, RZ, P3, !PT ;  /* 0x0000000d74747c10 */ /* 0x000fc60009ffe4ff */
[----:B-1----:R0:W5:Y:S01]  /*11560*/  LDL.LU R110, [R1+0x7c8] ;  /* 0x0007c800016e7983 */ /* 0x0021620000300800 */
[----:B------:R-:W-:Y:S02]  /*11570*/  WARPGROUP.DEPBAR.LE gsb0, 0x0 ;  /* 0x00008000000079c5 */ /* 0x000fe40000010000 */
[----:B------:R-:W-:-:S06]  /*11580*/  WARPGROUP.ARRIVE ;  /* 0x00000000000079c5 */ /* 0x000fcc0000000000 */
[----:B------:R-:W-:Y:S01]  /*11590*/  HGMMA.64x128x16.F32 R24, gdesc[UR28].tnspA, R24, gsb0 ;  /* 0x21e000001c1879f0 */ /* 0x000fe20008000818 */
[----:B------:R1:W-:Y:S01]  /*115a0*/  STL [R1+0x288], R111 ;  /* 0x0002886f01007387 */ /* 0x0003e20000100800 */
[----:B------:R-:W-:-:S03]  /*115b0*/  IADD3 R117, P3, R117, UR41, RZ ;  /* 0x0000002975757c10 */ /* 0x000fc6000ff7e0ff */
[----:B-1----:R0:W5:Y:S04]  /*115c0*/  LDL.LU R111, [R1+0x7c4] ;  /* 0x0007c400016f7983 */ /* 0x0021680000300800 */
[----:B------:R1:W-:Y:S01]  /*115d0*/  STL [R1+0x2ac], R112 ;  /* 0x0002ac7001007387 */ /* 0x0003e20000100800 */
[----:B------:R-:W-:-:S03]  /*115e0*/  IADD3.X R118, R118, UR13, RZ, P4, !PT ;  /* 0x0000000d76767c10 */ /* 0x000fc6000a7fe4ff */
[----:B-1----:R0:W5:Y:S04]  /*115f0*/  LDL.LU R112, [R1+0x7c0] ;  /* 0x0007c00001707983 */ /* 0x0021680000300800 */
        /* <DEDUP_REMOVED lines=40> */
[----:B------:R-:W-:Y:S01]  /*11880*/  IADD3.X R10, R10, UR13, RZ, P5, !PT ;  /* 0x0000000d0a0a7c10 */ /* 0x000fe2000affe4ff */
[----:B------:R-:W-:Y:S02]  /*11890*/  UIADD3.64 UR24, UR4, 0x1200, URZ ;  /* 0x0000120004187897 */ /* 0x000fe4000fffe03f */
[----:B-1----:R0:W5:Y:S04]  /*118a0*/  LDL.LU R5, [R1+0x788] ;  /* 0x0007880001057983 */ /* 0x0021680000300800 */
[----:B------:R1:W-:Y:S01]  /*118b0*/  STL [R1+0x248], R4 ;  /* 0x0002480401007387 */ /* 0x0003e20000100800 */
[----:B------:R-:W-:Y:S01]  /*118c0*/  IADD3 R11, P5, R11, UR41, RZ ;  /* 0x000000290b0b7c10 */ /* 0x000fe2000ffbe0ff */
[----:B------:R-:W-:-:S02]  /*118d0*/  WARPGROUP.DEPBAR.LE gsb0, 0x0 ;  /* 0x00008000000079c5 */ /* 0x000fc40000010000 */
[----:B-1----:R0:W5:Y:S04]  /*118e0*/  LDL.LU R4, [R1+0x784] ;  /* 0x0007840001047983 */ /* 0x0021680000300800 */
[----:B------:R1:W-:Y:S01]  /*118f0*/  STL [R1+0x26c], R6 ;  /* 0x00026c0601007387 */ /* 0x0003e20000100800 */
[----:B------:R-:W-:Y:S01]  /*11900*/  IADD3.X R12, R12, UR13, RZ, P6, !PT ;  /* 0x0000000d0c0c7c10 */ /* 0x000fe2000b7fe4ff */
[----:B------:R-:W-:Y:S01]  /*11910*/  WARPGROUP.ARRIVE ;  /* 0x00000000000079c5 */ /* 0x000fe20000000000 */
[----:B---3--:R-:W-:Y:S02]  /*11920*/  IADD3.X R23, R23, UR13, RZ, P1, !PT ;  /* 0x0000000d17177c10 */ /* 0x008fe40008ffe4ff */
[----:B----4-:R-:W-:-:S03]  /*11930*/  IADD3.X R3, R3, UR13, RZ, P2, !PT ;  /* 0x0000000d03037c10 */ /* 0x010fc600097fe4ff */
[----:B------:R-:W-:Y:S01]  /*11940*/  HGMMA.64x128x16.F32 R24, gdesc[UR24].tnspA, R24, gsb0 ;  /* 0x21e00000181879f0 */ /* 0x000fe20008000818 */
[----:B-1----:R0:W5:Y:S04]  /*11950*/  LDL.LU R6, [R1+0x780] ;  /* 0x0007800001067983 */ /* 0x0021680000300800 */
[----:B------:R1:W-:Y:S04]  /*11960*/  STL [R1+0x240], R7 ;  /* 0x0002400701007387 */ /* 0x0003e80000100800 */
        /* <DEDUP_REMOVED lines=12> */
[----:B-1----:R-:W3:Y:S04]  /*11a30*/  LDL.LU R23, [R1+0x764] ;  /* 0x0007640001177983 */ /* 0x002ee80000300800 */
[----:B------:R1:W-:Y:S04]  /*11a40*/  STL [R1+0x244], R3 ;  /* 0x0002440301007387 */ /* 0x0003e80000100800 */
[----:B-1----:R-:W4:Y:S01]  /*11a50*/  LDL.LU R3, [R1+0x760] ;  /* 0x0007600001037983 */ /* 0x002f220000300800 */
[----:B------:R-:W-:Y:S01]  /*11a60*/  UIADD3.64 UR20, UR4, 0x1280, URZ ;  /* 0x0000128004147897 */ /* 0x000fe2000fffe03f */
[----:B------:R-:W-:-:S02]  /*11a70*/  WARPGROUP.DEPBAR.LE gsb0, 0x0 ;  /* 0x00008000000079c5 */ /* 0x000fc40000010000 */
[----:B------:R-:W-:-:S06]  /*11a80*/  WARPGROUP.ARRIVE ;  /* 0x00000000000079c5 */ /* 0x000fcc0000000000 */
[----:B------:R-:W-:Y:S01]  /*11a90*/  HGMMA.64x128x16.F32 R24, gdesc[UR20].tnspA, R24, gsb0 ;  /* 0x21e00000141879f0 */ /* 0x000fe20008000818 */
[----:B------:R-:W-:Y:S01]  /*11aa0*/  UIADD3.64 UR16, UR4, 0x1300, URZ ;  /* 0x0000130004107897 */ /* 0x000fe2000fffe03f */
[----:B--2---:R-:W-:Y:S01]  /*11ab0*/  IADD3.X R13, R13, UR13, RZ, P5, !PT ;  /* 0x0000000d0d0d7c10 */ /* 0x004fe2000affe4ff */
[----:B------:R-:W-:Y:S02]  /*11ac0*/  WARPGROUP.DEPBAR.LE gsb0, 0x0 ;  /* 0x00008000000079c5 */ /* 0x000fe40000010000 */
[----:B------:R-:W-:-:S07]  /*11ad0*/  WARPGROUP.ARRIVE ;  /* 0x00000000000079c5 */ /* 0x000fce0000000000 */
[----:B------:R-:W-:Y:S01]  /*11ae0*/  HGMMA.64x128x16.F32 R24, gdesc[UR16].tnspA, R24, gsb0 ;  /* 0x21e00000101879f0 */ /* 0x000fe20008000818 */
[----:B---3--:R-:W-:Y:S02]  /*11af0*/  IADD3.X R23, R23, UR13, RZ, P4, !PT ;  /* 0x0000000d17177c10 */ /* 0x008fe4000a7fe4ff */
[----:B----4-:R-:W-:-:S05]  /*11b00*/  IADD3.X R3, R3, UR13, RZ, P3, !PT ;  /* 0x0000000d03037c10 */ /* 0x010fca0009ffe4ff */
[----:B------:R1:W-:Y:S04]  /*11b10*/  STL [R1+0x23c], R3 ;  /* 0x00023c0301007387 */ /* 0x0003e80000100800 */
[----:B-1----:R0:W5:Y:S04]  /*11b20*/  LDL.LU R3, [R1+0x75c] ;  /* 0x00075c0001037983 */ /* 0x0021680000300800 */
[----:B------:R1:W-:Y:S04]  /*11b30*/  STL [R1+0x234], R23 ;  /* 0x0002341701007387 */ /* 0x0003e80000100800 */
[----:B-1----:R0:W5:Y:S04]  /*11b40*/  LDL.LU R23, [R1+0x758] ;  /* 0x0007580001177983 */ /* 0x0021680000300800 */
[----:B------:R1:W-:Y:S02]  /*11b50*/  STL [R1+0x22c], R13 ;  /* 0x00022c0d01007387 */ /* 0x0003e40000100800 */
[----:B-1----:R-:W1:Y:S01]  /*11b60*/  LDC R13, c[0x0][0x238] ;  /* 0x00008e00ff0d7b82 */ /* 0x002e620000000800 */
[----:B------:R-:W-:-:S02]  /*11b70*/  WARPGROUP.DEPBAR.LE gsb0, 0x0 ;  /* 0x00008000000079c5 */ /* 0x000fc40000010000 */
[----:B-1----:R-:W-:-:S04]  /*11b80*/  IMAD.SHL.U32 R13, R13, 0x80, RZ ;  /* 0x000000800d0d7824 */ /* 0x002fc800078e00ff */
[----:B------:R-:W-:Y:S01]  /*11b90*/  IMAD.SHL.U32 R13, R13, 0x2, RZ ;  /* 0x000000020d0d7824 */ /* 0x000fe200078e00ff */
[----:B0-----:R-:W-:Y:S06]  /*11ba0*/  @P0 BRA `(.L_x_2) ;  /* 0xffffff4400500947 */ /* 0x001fec000383ffff */
[----:B------:R0:W-:Y:S04]  /*11bb0*/  STL [R1+0x75c], R14 ;  /* 0x00075c0e01007387 */ /* 0x0001e80000100800 */
[----:B0-----:R-:W2:Y:S04]  /*11bc0*/  LDL.LU R14, [R1+0xfc] ;  /* 0x0000fc00010e7983 */ /* 0x001ea80000300800 */
[----:B-----5:R0:W-:Y:S04]  /*11bd0*/  STL [R1+0x758], R23 ;  /* 0x0007581701007387 */ /* 0x0201e80000100800 */
[----:B0-----:R-:W3:Y:S04]  /*11be0*/  LDL.LU R23, [R1+0xf4] ;  /* 0x0000f40001177983 */ /* 0x001ee80000300800 */
[----:B------:R-:W4:Y:S04]  /*11bf0*/  LDL.LU R17, [R1+0xec] ;  /* 0x0000ec0001117983 */ /* 0x000f280000300800 */
[----:B------:R-:W4:Y:S04]  /*11c00*/  LDL.LU R16, [R1+0xe8] ;  /* 0x0000e80001107983 */ /* 0x000f280000300800 */
[----:B------:R-:W4:Y:S04]  /*11c10*/  LDL.LU R3, [R1+0xe4] ;  /* 0x0000e40001037983 */ /* 0x000f280000300800 */
[----:B------:R-:W4:Y:S04]  /*11c20*/  LDL.LU R0, [R1+0xe0] ;  /* 0x0000e00001007983 */ /* 0x000f280000300800 */
[----:B------:R-:W4:Y:S04]  /*11c30*/  LDL.LU R13, [R1+0xdc] ;  /* 0x0000dc00010d7983 */ /* 0x000f280000300800 */
[----:B------:R-:W4:Y:S04]  /*11c40*/  LDL.LU R4, [R1+0xd8] ;  /* 0x0000d80001047983 */ /* 0x000f280000300800 */
[----:B------:R-:W4:Y:S04]  /*11c50*/  LDL.LU R12, [R1+0xd4] ;  /* 0x0000d400010c7983 */ /* 0x000f280000300800 */
[----:B------:R-:W4:Y:S04]  /*11c60*/  LDL.LU R11, [R1+0xd0] ;  /* 0x0000d000010b7983 */ /* 0x000f280000300800 */
[----:B------:R-:W4:Y:S01]  /*11c70*/  LDL.LU R10, [R1+0xcc] ;  /* 0x0000cc00010a7983 */ /* 0x000f220000300800 */
[----:B------:R-:W-:-:S03]  /*11c80*/  F2FP.F16.F32.PACK_AB R87, R87, R86 ;  /* 0x000000565757723e */ /* 0x000fc600000000ff */
[----:B------:R-:W4:Y:S01]  /*11c90*/  LDL.LU R9, [R1+0xc8] ;  /* 0x0000c80001097983 */ /* 0x000f220000300800 */
[----:B------:R-:W-:-:S03]  /*11ca0*/  F2FP.F16.F32.PACK_AB R86, R85, R84 ;  /* 0x000000545556723e */ /* 0x000fc600000000ff */
[----:B------:R-:W4:Y:S04]  /*11cb0*/  LDL.LU R8, [R1+0xc4] ;  /* 0x0000c40001087983 */ /* 0x000f280000300800 */
[----:B------:R-:W4:Y:S04]  /*11cc0*/  LDL.LU R7, [R1+0xc0] ;  /* 0x0000c00001077983 */ /* 0x000f280000300800 */
[----:B------:R-:W4:Y:S04]  /*11cd0*/  LDL.LU R6, [R1+0xbc] ;  /* 0x0000bc0001067983 */ /* 0x000f280000300800 */
[----:B------:R-:W4:Y:S04]  /*11ce0*/  LDL.LU R5, [R1+0xb8] ;  /* 0x0000b80001057983 */ /* 0x000f280000300800 */
[----:B------:R-:W2:Y:S04]  /*11cf0*/  LDL.LU R85, [R1+0xf8] ;  /* 0x0000f80001557983 */ /* 0x000ea80000300800 */
[----:B------:R-:W3:Y:S01]  /*11d00*/  LDL.LU R84, [R1+0xf0] ;  /* 0x0000f00001547983 */ /* 0x000ee20000300800 */
[----:B--2---:R-:W-:-:S03]  /*11d10*/  F2FP.F16.F32.PACK_AB R85, R14, R85 ;  /* 0x000000550e55723e */ /* 0x004fc600000000ff */
[----:B------:R-:W2:Y:S01]  /*11d20*/  LDL.LU R14, [R1+0x75c] ;  /* 0x00075c00010e7983 */ /* 0x000ea20000300800 */
[----:B---3--:R-:W-:-:S03]  /*11d30*/  F2FP.F16.F32.PACK_AB R84, R23, R84 ;  /* 0x000000541754723e */ /* 0x008fc600000000ff */
[----:B------:R0:W5:Y:S01]  /*11d40*/  LDL.LU R23, [R1+0x758] ;  /* 0x0007580001177983 */ /* 0x0001620000300800 */
[----:B------:R-:W-:Y:S02]  /*11d50*/  F2FP.F16.F32.PACK_AB R83, R83, R82 ;  /* 0x000000525353723e */ /* 0x000fe400000000ff */
[----:B------:R-:W-:Y:S02]  /*11d60*/  F2FP.F16.F32.PACK_AB R79, R79, R78 ;  /* 0x0000004e4f4f723e */ /* 0x000fe400000000ff */
[----:B------:R-:W-:Y:S02]  /*11d70*/  F2FP.F16.F32.PACK_AB R75, R75, R74 ;  /* 0x0000004a4b4b723e */ /* 0x000fe400000000ff */
[----:B------:R-:W-:Y:S02]  /*11d80*/  F2FP.F16.F32.PACK_AB R71, R71, R70 ;  /* 0x000000464747723e */ /* 0x000fe400000000ff */
[----:B------:R-:W-:Y:S02]  /*11d90*/  F2FP.F16.F32.PACK_AB R67, R67, R66 ;  /* 0x000000424343723e */ /* 0x000fe400000000ff */
[----:B------:R-:W-:-:S02]  /*11da0*/  F2FP.F16.F32.PACK_AB R63, R63, R62 ;  /* 0x0000003e3f3f723e */ /* 0x000fc400000000ff */
        /* <DEDUP_REMOVED lines=24> */
[----:B----4-:R-:W-:Y:S02]  /*11f30*/  F2FP.F16.F32.PACK_AB R81, R17, R16 ;  /* 0x000000101151723e */ /* 0x010fe400000000ff */
        /* <DEDUP_REMOVED lines=28> */
[----:B0-2---:R-:W-:-:S07]  /*12100*/  F2FP.F16.F32.PACK_AB R24, R14, R2 ;  /* 0x000000020e18723e */ /* 0x005fce00000000ff */
.L_x_1:
[----:B------:R-:W2:Y:S01]  /*12110*/  LDL.LU R2, [R1+0x754] ;  /* 0x0007540001027983 */ /* 0x000ea20000300800 */
[----:B------:R-:W-:Y:S01]  /*12120*/  ULDC.64 UR4, c[0x0][0x228] ;  /* 0x00008a0000047ab9 */ /* 0x000fe20000000a00 */
[----:B------:R-:W1:Y:S01]  /*12130*/  S2R R5, SR_TID.X ;  /* 0x0000000000057919 */ /* 0x000e620000002100 */
[----:B-----5:R-:W-:Y:S01]  /*12140*/  VIADD R4, R23, 0x2 ;  /* 0x0000000217047836 */ /* 0x020fe20000000000 */
[----:B------:R-:W-:Y:S01]  /*12150*/  ULDC.64 UR6, c[0x0][0x220] ;  /* 0x0000880000067ab9 */ /* 0x000fe20000000a00 */
[----:B------:R-:W3:Y:S01]  /*12160*/  LDL.LU R20, [R1+0x750] ;  /* 0x0007500001147983 */ /* 0x000ee20000300800 */
[----:B-1----:R-:W-:-:S05]  /*12170*/  IMAD.SHL.U32 R0, R5, 0x10, RZ ;  /* 0x0000001005007824 */ /* 0x002fca00078e00ff */
[----:B------:R-:W-:Y:S01]  /*12180*/  LOP3.LUT R0, R0, 0xf0, RZ, 0xc0, !PT ;  /* 0x000000f000007812 */ /* 0x000fe200078ec0ff */
[----:B------:R-:W-:Y:S01]  /*12190*/  BAR.SYNC.DEFER_BLOCKING 0x0 ;  /* 0x0000000000007b1d */ /* 0x000fe20000010000 */
[----:B--2---:R-:W-:Y:S01]  /*121a0*/  LOP3.LUT R3, R2, 0x1000, RZ, 0xc0, !PT ;  /* 0x0000100002037812 */ /* 0x004fe200078ec0ff */
[----:B------:R-:W-:-:S03]  /*121b0*/  VIADD R2, R23, 0x1 ;  /* 0x0000000117027836 */ /* 0x000fc60000000000 */
[----:B------:R-:W-:Y:S01]  /*121c0*/  IADD3 R3, R3, UR12, R0 ;  /* 0x0000000c03037c10 */ /* 0x000fe2000fffe000 */
[----:B------:R-:W-:Y:S01]  /*121d0*/  IMAD.SHL.U32 R0, R5, 0x8, RZ ;  /* 0x0000000805007824 */ /* 0x000fe200078e00ff */
[----:B---3--:R-:W-:Y:S01]  /*121e0*/  ISETP.GE.AND P0, PT, R20, UR4, PT ;  /* 0x0000000414007c0c */ /* 0x008fe2000bf06270 */
[----:B------:R-:W-:-:S03]  /*121f0*/  ULDC UR4, c[0x0][0x22c] ;  /* 0x00008b0000047ab9 */ /* 0x000fc60000000800 */
[----:B------:R-:W-:Y:S02]  /*12200*/  LOP3.LUT R0, R0, 0xf00, RZ, 0xc0, !PT ;  /* 0x00000f0000007812 */ /* 0x000fe400078ec0ff */
[----:B------:R-:W-:Y:S01]  /*12210*/  ISETP.LT.AND P4, PT, R2, UR4, !P0 ;  /* 0x0000000402007c0c */ /* 0x000fe2000c781270 */
[----:B------:R-:W-:Y:S01]  /*12220*/  ULDC UR4, c[0x0][0x22c] ;  /* 0x00008b0000047ab9 */ /* 0x000fe20000000800 */
[C---:B------:R-:W-:Y:S01]  /*12230*/  VIADD R2, R23.reuse, 0x3 ;  /* 0x0000000317027836 */ /* 0x040fe20000000000 */
[----:B------:R-:W-:Y:S01]  /*12240*/  ISETP.LT.AND P2, PT, R4, UR4, !P0 ;  /* 0x0000000404007c0c */ /* 0x000fe2000c741270 */
[----:B------:R-:W-:Y:S01]  /*12250*/  IMAD.IADD R0, R0, 0x1, R3 ;  /* 0x0000000100007824 */ /* 0x000fe200078e0203 */
[----:B------:R-:W-:Y:S01]  /*12260*/  ULDC UR4, c[0x0][0x22c] ;  /* 0x00008b0000047ab9 */ /* 0x000fe20000000800 */
[----:B------:R-:W-:Y:S01]  /*12270*/  VIADD R4, R23, 0x4 ;  /* 0x0000000417047836 */ /* 0x000fe20000000000 */
[----:B------:R-:W-:Y:S01]  /*12280*/  ISETP.LT.AND P1, PT, R2, UR4, !P0 ;  /* 0x0000000402007c0c */ /* 0x000fe2000c721270 */
[----:B------:R-:W-:Y:S01]  /*12290*/  ULDC UR4, c[0x0][0x22c] ;  /* 0x00008b0000047ab9 */ /* 0x000fe20000000800 */
[----:B------:R-:W-:Y:S01]  /*122a0*/  STSM.16.M88.4 [R0], R24 ;  /* 0x0000001800007844 */ /* 0x000fe20000000200 */
[----:B------:R-:W-:Y:S01]  /*122b0*/  LOP3.LUT R2, R5, 0x1ff, RZ, 0xc0, !PT ;  /* 0x000001ff05027812 */ /* 0x000fe200078ec0ff */
[----:B------:R-:W-:Y:S03]  /*122c0*/  BAR.SYNC.DEFER_BLOCKING 0x0 ;  /* 0x0000000000007b1d */ /* 0x000fe60000010000 */
[----:B------:R-:W-:-:S02]  /*122d0*/  LEA R2, R2, UR12, 0x4 ;  /* 0x0000000c02027c11 */ /* 0x000fc4000f8e20ff */
[----:B------:R-:W-:Y:S02]  /*122e0*/  ISETP.LT.AND P3, PT, R4, UR4, !P0 ;  /* 0x0000000404007c0c */ /* 0x000fe4000c761270 */
[C---:B------:R-:W-:Y:S01]  /*122f0*/  ISETP.LT.AND P5, PT, R23.reuse, UR5, !P0 ;  /* 0x0000000517007c0c */ /* 0x040fe2000c7a1270 */
[----:B------:R-:W-:Y:S01]  /*12300*/  ULDC UR4, c[0x0][0x244] ;  /* 0x0000910000047ab9 */ /* 0x000fe20000000800 */
[----:B------:R-:W-:Y:S01]  /*12310*/  ULDC UR5, c[0x0][0x22c] ;  /* 0x00008b0000057ab9 */ /* 0x000fe20000000800 */
[----:B------:R-:W-:Y:S01]  /*12320*/  IMAD R20, R20, UR4, RZ ;  /* 0x0000000414147c24 */ /* 0x000fe2000f8e02ff */
[----:B------:R-:W-:Y:S02]  /*12330*/  ULDC UR4, c[0x0][0x248] ;  /* 0x0000920000047ab9 */ /* 0x000fe40000000800 */
[----:B------:R-:W-:Y:S02]  /*12340*/  IMAD R21, R23, UR4, RZ ;  /* 0x0000000417157c24 */ /* 0x000fe4000f8e02ff */
[----:B------:R-:W-:Y:S01]  /*12350*/  LEA R3, P6, R20, UR6, 0x1 ;  /* 0x0000000614037c11 */ /* 0x000fe2000f8c08ff */
[----:B------:R-:W-:Y:S01]  /*12360*/  ULDC UR6, c[0x0][0x22c] ;  /* 0x00008b0000067ab9 */ /* 0x000fe20000000800 */
[----:B------:R-:W-:-:S02]  /*12370*/  VIADD R22, R21, UR4 ;  /* 0x0000000415167c36 */ /* 0x000fc40008000000 */
[----:B------:R-:W-:Y:S01]  /*12380*/  LEA.HI.X.SX32 R20, R20, UR7, 0x1, P6 ;  /* 0x0000000714147c11 */ /* 0x000fe2000b0f0eff */
[----:B------:R-:W-:Y:S01]  /*12390*/  ULDC UR7, c[0x0][0x22c] ;  /* 0x00008b0000077ab9 */ /* 0x000fe20000000800 */
[----:B------:R-:W1:Y:S01]  /*123a0*/  LDS.128 R12, [R2] ;  /* 0x00000000020c7984 */ /* 0x000e620000000c00 */
[----:B------:R-:W-:Y:S06]  /*123b0*/  BAR.SYNC.DEFER_BLOCKING 0x0 ;  /* 0x0000000000007b1d */ /* 0x000fec0000010000 */
[----:B------:R-:W-:Y:S02]  /*123c0*/  STSM.16.M88.4 [R0], R28 ;  /* 0x0000001c00007844 */ /* 0x000fe40000000200 */
[----:B------:R-:W-:Y:S06]  /*123d0*/  BAR.SYNC.DEFER_BLOCKING 0x0 ;  /* 0x0000000000007b1d */ /* 0x000fec0000010000 */
[----:B------:R-:W2:Y:S02]  /*123e0*/  LDS.128 R8, [R2] ;  /* 0x0000000002087984 */ /* 0x000ea40000000c00 */
[----:B------:R-:W-:Y:S06]  /*123f0*/  BAR.SYNC.DEFER_BLOCKING 0x0 ;  /* 0x0000000000007b1d */ /* 0x000fec0000010000 */
[----:B------:R-:W-:Y:S02]  /*12400*/  STSM.16.M88.4 [R0], R32 ;  /* 0x0000002000007844 */ /* 0x000fe40000000200 */
[----:B------:R-:W-:Y:S06]  /*12410*/  BAR.SYNC.DEFER_BLOCKING 0x0 ;  /* 0x0000000000007b1d */ /* 0x000fec0000010000 */
[----:B------:R-:W3:Y:S02]  /*12420*/  LDS.128 R4, [R2] ;  /* 0x0000000002047984 */ /* 0x000ee40000000c00 */
[----:B------:R-:W-:Y:S06]  /*12430*/  BAR.SYNC.DEFER_BLOCKING 0x0 ;  /* 0x0000000000007b1d */ /* 0x000fec0000010000 */
[----:B------:R-:W-:Y:S02]  /*12440*/  STSM.16.M88.4 [R0], R36 ;  /* 0x0000002400007844 */ /* 0x000fe40000000200 */
[----:B------:R-:W-:Y:S06]  /*12450*/  BAR.SYNC.DEFER_BLOCKING 0x0 ;  /* 0x0000000000007b1d */ /* 0x000fec0000010000 */
[----:B0-----:R-:W0:Y:S02]  /*12460*/  LDS.128 R16, [R2] ;  /* 0x0000000002107984 */ /* 0x001e240000000c00 */
[----:B------:R-:W-:Y:S06]  /*12470*/  BAR.SYNC.DEFER_BLOCKING 0x0 ;  /* 0x0000000000007b1d */ /* 0x000fec0000010000 */
[----:B------:R-:W-:Y:S02]  /*12480*/  STSM.16.M88.4 [R0], R40 ;  /* 0x0000002800007844 */ /* 0x000fe40000000200 */
[----:B------:R-:W-:Y:S06]  /*12490*/  BAR.SYNC.DEFER_BLOCKING 0x0 ;  /* 0x0000000000007b1d */ /* 0x000fec0000010000 */
[----:B------:R-:W-:Y:S02]  /*124a0*/  LDS.128 R24, [R2] ;  /* 0x0000000002187984 */ /* 0x000fe40000000c00 */
        /* <DEDUP_REMOVED lines=19> */
[----:B------:R-:W4:Y:S02]  /*125e0*/  LDS.128 R44, [R2] ;  /* 0x00000000022c7984 */ /* 0x000f240000000c00 */
[----:B------:R-:W-:Y:S06]  /*125f0*/  BAR.SYNC.DEFER_BLOCKING 0x0 ;  /* 0x0000000000007b1d */ /* 0x000fec0000010000 */
[----:B------:R-:W-:Y:S02]  /*12600*/  STSM.16.M88.4 [R0], R64 ;  /* 0x0000004000007844 */ /* 0x000fe40000000200 */
[----:B------:R-:W-:Y:S06]  /*12610*/  BAR.SYNC.DEFER_BLOCKING 0x0 ;  /* 0x0000000000007b1d */ /* 0x000fec0000010000 */
[----:B------:R-:W4:Y:S02]  /*12620*/  LDS.128 R48, [R2] ;  /* 0x0000000002307984 */ /* 0x000f240000000c00 */
[----:B------:R-:W-:Y:S06]  /*12630*/  BAR.SYNC.DEFER_BLOCKING 0x0 ;  /* 0x0000000000007b1d */ /* 0x000fec0000010000 */
[----:B------:R1:W-:Y:S02]  /*12640*/  STSM.16.M88.4 [R0], R68 ;  /* 0x0000004400007844 */ /* 0x0003e40000000200 */
[----:B------:R-:W-:Y:S01]  /*12650*/  BAR.SYNC.DEFER_BLOCKING 0x0 ;  /* 0x0000000000007b1d */ /* 0x000fe20000010000 */
[----:B-1----:R-:W-:-:S04]  /*12660*/  LEA R68, P6, R21, R3, 0x1 ;  /* 0x0000000315447211 */ /* 0x002fc800078c08ff */
[----:B------:R-:W-:Y:S01]  /*12670*/  LEA.HI.X.SX32 R69, R21, R20, 0x1, P6 ;  /* 0x0000001415457211 */ /* 0x000fe200030f0eff */
[----:B------:R-:W-:Y:S01]  /*12680*/  VIADD R21, R23, 0x5 ;  /* 0x0000000517157836 */ /* 0x000fe20000000000 */
[----:B------:R-:W-:-:S04]  /*12690*/  LEA R70, P6, R22, R3, 0x1 ;  /* 0x0000000316467211 */ /* 0x000fc800078c08ff */
[C---:B------:R-:W-:Y:S01]  /*126a0*/  LEA.HI.X.SX32 R71, R22.reuse, R20, 0x1, P6 ;  /* 0x0000001416477211 */ /* 0x040fe200030f0eff */
[----:B------:R-:W1:Y:S01]  /*126b0*/  LDS.128 R52, [R2] ;  /* 0x0000000002347984 */ /* 0x000e620000000c00 */
[----:B------:R-:W-:Y:S06]  /*126c0*/  BAR.SYNC.DEFER_BLOCKING 0x0 ;  /* 0x0000000000007b1d */ /* 0x000fec0000010000 */
[----:B------:R2:W-:Y:S02]  /*126d0*/  STSM.16.M88.4 [R0], R72 ;  /* 0x0000004800007844 */ /* 0x0005e40000000200 */
[----:B------:R-:W-:Y:S01]  /*126e0*/  BAR.SYNC.DEFER_BLOCKING 0x0 ;  /* 0x0000000000007b1d */ /* 0x000fe20000010000 */
[----:B--2---:R-:W-:Y:S01]  /*126f0*/  VIADD R74, R22, UR4 ;  /* 0x00000004164a7c36 */ /* 0x004fe20008000000 */
[----:B------:R-:W-:-:S04]  /*12700*/  PRMT R22, R13, 0x7632, R22 ;  /* 0x000076320d167816 */ /* 0x000fc80000000016 */
[----:B------:R-:W-:-:S04]  /*12710*/  LEA R72, P6, R74, R3, 0x1 ;  /* 0x000000034a487211 */ /* 0x000fc800078c08ff */
[C---:B------:R-:W-:Y:S01]  /*12720*/  LEA.HI.X.SX32 R73, R74.reuse, R20, 0x1, P6 ;  /* 0x000000144a497211 */ /* 0x040fe200030f0eff */
[----:B------:R-:W-:Y:S01]  /*12730*/  VIADD R74, R74, UR4 ;  /* 0x000000044a4a7c36 */ /* 0x000fe20008000000 */
[----:B------:R-:W2:Y:S01]  /*12740*/  LDS.128 R56, [R2] ;  /* 0x0000000002387984 */ /* 0x000ea20000000c00 */
[----:B------:R-:W-:Y:S06]  /*12750*/  BAR.SYNC.DEFER_BLOCKING 0x0 ;  /* 0x0000000000007b1d */ /* 0x000fec0000010000 */
[----:B------:R-:W-:Y:S02]  /*12760*/  STSM.16.M88.4 [R0], R76 ;  /* 0x0000004c00007844 */ /* 0x000fe40000000200 */
[----:B------:R-:W-:Y:S06]  /*12770*/  BAR.SYNC.DEFER_BLOCKING 0x0 ;  /* 0x0000000000007b1d */ /* 0x000fec0000010000 */
[----:B------:R-:W2:Y:S02]  /*12780*/  LDS.128 R64, [R2] ;  /* 0x0000000002407984 */ /* 0x000ea40000000c00 */
[----:B------:R-:W-:Y:S06]  /*12790*/  BAR.SYNC.DEFER_BLOCKING 0x0 ;  /* 0x0000000000007b1d */ /* 0x000fec0000010000 */
[----:B------:R-:W-:Y:S02]  /*127a0*/  STSM.16.M88.4 [R0], R80 ;  /* 0x0000005000007844 */ /* 0x000fe40000000200 */
[----:B------:R-:W-:Y:S06]  /*127b0*/  BAR.SYNC.DEFER_BLOCKING 0x0 ;  /* 0x0000000000007b1d */ /* 0x000fec0000010000 */
[----:B------:R-:W2:Y:S02]  /*127c0*/  LDS.128 R60, [R2] ;  /* 0x00000000023c7984 */ /* 0x000ea40000000c00 */
[----:B------:R-:W-:Y:S06]  /*127d0*/  BAR.SYNC.DEFER_BLOCKING 0x0 ;  /* 0x0000000000007b1d */ /* 0x000fec0000010000 */
[----:B------:R3:W-:Y:S02]  /*127e0*/  STSM.16.M88.4 [R0], R84 ;  /* 0x0000005400007844 */ /* 0x0007e40000000200 */
[----:B------:R-:W-:Y:S01]  /*127f0*/  BAR.SYNC.DEFER_BLOCKING 0x0 ;  /* 0x0000000000007b1d */ /* 0x000fe20000010000 */
[----:B---3--:R-:W-:-:S05]  /*12800*/  VIADD R0, R23, 0x6 ;  /* 0x0000000617007836 */ /* 0x008fca0000000000 */
[----:B------:R3:W-:Y:S01]  /*12810*/  @P5 STG.E.U16 desc[UR14][R68.64], R12 ;  /* 0x0000000c44005986 */ /* 0x0007e2000c10150e */
[----:B------:R-:W-:Y:S01]  /*12820*/  ISETP.LT.AND P5, PT, R21, UR5, !P0 ;  /* 0x0000000515007c0c */ /* 0x000fe2000c7a1270 */
[----:B------:R-:W-:Y:S01]  /*12830*/  ULDC UR5, c[0x0][0x22c] ;  /* 0x00008b0000057ab9 */ /* 0x000fe20000000800 */
[----:B------:R-:W-:-:S05]  /*12840*/  PRMT R21, R12, 0x7632, R21 ;  /* 0x000076320c157816 */ /* 0x000fca0000000015 */
[----:B------:R0:W-:Y:S01]  /*12850*/  @P4 STG.E.U16 desc[UR14][R70.64], R21 ;  /* 0x0000001546004986 */ /* 0x0001e2000c10150e */
[----:B------:R-:W-:Y:S01]  /*12860*/  ISETP.LT.AND P4, PT, R0, UR5, !P0 ;  /* 0x0000000500007c0c */ /* 0x000fe2000c781270 */
[C---:B------:R-:W-:Y:S01]  /*12870*/  VIADD R0, R23.reuse, 0x7 ;  /* 0x0000000717007836 */ /* 0x040fe20000000000 */
[----:B------:R-:W-:Y:S01]  /*12880*/  ULDC UR5, c[0x0][0x22c] ;  /* 0x00008b0000057ab9 */ /* 0x000fe20000000800 */
[CC--:B---3--:R-:W-:Y:S01]  /*12890*/  LEA R68, P6, R74.reuse, R3.reuse, 0x1 ;  /* 0x000000034a447211 */ /* 0x0c8fe200078c08ff */
[----:B------:R-:W-:Y:S01]  /*128a0*/  VIADD R12, R74, UR4 ;  /* 0x000000044a0c7c36 */ /* 0x000fe20008000000 */
[----:B------:R3:W-:Y:S01]  /*128b0*/  @P2 STG.E.U16 desc[UR14][R72.64], R13 ;  /* 0x0000000d48002986 */ /* 0x0007e2000c10150e */
[----:B------:R-:W-:Y:S01]  /*128c0*/  ISETP.LT.AND P2, PT, R0, UR5, !P0 ;  /* 0x0000000500007c0c */ /* 0x000fe2000c741270 */
[----:B------:R-:W-:Y:S01]  /*128d0*/  VIADD R0, R23, 0x8 ;  /* 0x0000000817007836 */ /* 0x000fe20000000000 */
[----:B------:R-:W-:Y:S01]  /*128e0*/  LEA.HI.X.SX32 R69, R74, R20, 0x1, P6 ;  /* 0x000000144a457211 */ /* 0x000fe200030f0eff */
[----:B------:R-:W-:Y:S01]  /*128f0*/  ULDC UR5, c[0x0][0x22c] ;  /* 0x00008b0000057ab9 */ /* 0x000fe20000000800 */
[C---:B0-----:R-:W-:Y:S01]  /*12900*/  LEA R70, P6, R12.reuse, R3, 0x1 ;  /* 0x000000030c467211 */ /* 0x041fe200078c08ff */
[----:B------:R-:W-:-:S02]  /*12910*/  VIADD R21, R12, UR4 ;  /* 0x000000040c157c36 */ /* 0x000fc40008000000 */
[----:B------:R0:W-:Y:S01]  /*12920*/  @P1 STG.E.U16 desc[UR14][R68.64], R22 ;  /* 0x0000001644001986 */ /* 0x0001e2000c10150e */
[----:B------:R-:W-:Y:S01]  /*12930*/  ISETP.LT.AND P1, PT, R0, UR5, !P0 ;  /* 0x0000000500007c0c */ /* 0x000fe2000c721270 */
[----:B------:R-:W-:Y:S01]  /*12940*/  VIADD R0, R23, 0x9 ;  /* 0x0000000917007836 */ /* 0x000fe20000000000 */
[----:B------:R-:W-:Y:S01]  /*12950*/  LEA.HI.X.SX32 R71, R12, R20, 0x1, P6 ;  /* 0x000000140c477211 */ /* 0x000fe200030f0eff */
[----:B------:R-:W-:Y:S01]  /*12960*/  ULDC UR5, c[0x0][0x22c] ;  /* 0x00008b0000057ab9 */ /* 0x000fe20000000800 */
[----:B------:R-:W-:-:S03]  /*12970*/  LEA R12, P6, R21, R3, 0x1 ;  /* 0x00000003150c7211 */ /* 0x000fc600078c08ff */
[----:B------:R4:W-:Y:S01]  /*12980*/  @P3 STG.E.U16 desc[UR14][R70.64], R14 ;  /* 0x0000000e46003986 */ /* 0x0009e2000c10150e */
[C---:B---3--:R-:W-:Y:S01]  /*12990*/  LEA.HI.X.SX32 R13, R21.reuse, R20, 0x1, P6 ;  /* 0x00000014150d7211 */ /* 0x048fe200030f0eff */
[----:B------:R-:W-:Y:S01]  /*129a0*/  VIADD R21, R21, UR4 ;  /* 0x0000000415157c36 */ /* 0x000fe20008000000 */
[----:B------:R-:W-:Y:S01]  /*129b0*/  ISETP.LT.AND P3, PT, R0, UR5, !P0 ;  /* 0x0000000500007c0c */ /* 0x000fe2000c761270 */
[----:B------:R-:W-:Y:S01]  /*129c0*/  VIADD R0, R23, 0xa ;  /* 0x0000000a17007836 */ /* 0x000fe20000000000 */
[----:B0-----:R-:W-:Y:S01]  /*129d0*/  PRMT R69, R14, 0x7632, R69 ;  /* 0x000076320e457816 */ /* 0x001fe20000000045 */
[----:B------:R-:W-:-:S04]  /*129e0*/  ULDC UR5, c[0x0][0x22c] ;  /* 0x00008b0000057ab9 */ /* 0x000fc80000000800 */
[----:B------:R0:W-:Y:S01]  /*129f0*/  @P5 STG.E.U16 desc[UR14][R12.64], R69 ;  /* 0x000000450c005986 */ /* 0x0001e2000c10150e */
[C---:B------:R-:W-:Y:S01]  /*12a00*/  LEA R68, P5, R21.reuse, R3, 0x1 ;  /* 0x0000000315447211 */ /* 0x040fe200078a08ff */
[----:B----4-:R-:W-:-:S05]  /*12a10*/  VIADD R14, R21, UR4 ;  /* 0x00000004150e7c36 */ /* 0x010fca0008000000 */
[----:B------:R-:W-:-:S04]  /*12a20*/  LEA R70, P6, R14, R3, 0x1 ;  /* 0x000000030e467211 */ /* 0x000fc800078c08ff */
[CC--:B------:R-:W-:Y:S01]  /*12a30*/  LEA.HI.X.SX32 R71, R14.reuse, R20.reuse, 0x1, P6 ;  /* 0x000000140e477211 */ /* 0x0c0fe200030f0eff */
[----:B0-----:R-:W-:Y:S01]  /*12a40*/  VIADD R13, R14, UR4 ;  /* 0x000000040e0d7c36 */ /* 0x001fe20008000000 */
[-C--:B------:R-:W-:Y:S02]  /*12a50*/  LEA.HI.X.SX32 R69, R21, R20.reuse, 0x1, P5 ;  /* 0x0000001415457211 */ /* 0x080fe400028f0eff */
[----:B------:R-:W-:Y:S01]  /*12a60*/  ISETP.LT.AND P5, PT, R0, UR5, !P0 ;  /* 0x0000000500007c0c */ /* 0x000fe2000c7a1270 */
[C---:B------:R-:W-:Y:S01]  /*12a70*/  VIADD R21, R13.reuse, UR4 ;  /* 0x000000040d157c36 */ /* 0x040fe20008000000 */
[-C--:B------:R-:W-:Y:S01]  /*12a80*/  LEA R12, P6, R13, R3.reuse, 0x1 ;  /* 0x000000030d0c7211 */ /* 0x080fe200078c08ff */
[----:B------:R0:W-:Y:S01]  /*12a90*/  @P4 STG.E.U16 desc[UR14][R68.64], R15 ;  /* 0x0000000f44004986 */ /* 0x0001e2000c10150e */
[----:B------:R-:W-:Y:S01]  /*12aa0*/  VIADD R0, R23, 0xb ;  /* 0x0000000b17007836 */ /* 0x000fe20000000000 */
[----:B------:R-:W-:Y:S01]  /*12ab0*/  ULDC UR5, c[0x0][0x22c] ;  /* 0x00008b0000057ab9 */ /* 0x000fe20000000800 */
[----:B------:R-:W-:Y:S01]  /*12ac0*/  LEA.HI.X.SX32 R13, R13, R20, 0x1, P6 ;  /* 0x000000140d0d7211 */ /* 0x000fe200030f0eff */
[C---:B------:R-:W-:Y:S01]  /*12ad0*/  VIADD R22, R21.reuse, UR4 ;  /* 0x0000000415167c36 */ /* 0x040fe20008000000 */
[----:B------:R-:W-:-:S02]  /*12ae0*/  LEA R14, P6, R21, R3, 0x1 ;  /* 0x00000003150e7211 */ /* 0x000fc400078c08ff */
[----:B------:R-:W-:Y:S01]  /*12af0*/  ISETP.LT.AND P4, PT, R0, UR5, !P0 ;  /* 0x0000000500007c0c */ /* 0x000fe2000c781270 */
[----:B------:R-:W-:Y:S01]  /*12b00*/  VIADD R0, R23, 0xc ;  /* 0x0000000c17007836 */ /* 0x000fe20000000000 */
[----:B------:R-:W-:Y:S01]  /*12b10*/  ULDC UR5, c[0x0][0x22c] ;  /* 0x00008b0000057ab9 */ /* 0x000fe20000000800 */
[----:B0-----:R-:W-:Y:S02]  /*12b20*/  PRMT R69, R15, 0x7632, R69 ;  /* 0x000076320f457816 */ /* 0x001fe40000000045 */
[-C--:B------:R-:W-:Y:S02]  /*12b30*/  LEA.HI.X.SX32 R15, R21, R20.reuse, 0x1, P6 ;  /* 0x00000014150f7211 */ /* 0x080fe400030f0eff */
[----:B------:R-:W-:Y:S01]  /*12b40*/  LEA R68, P6, R22, R3, 0x1 ;  /* 0x0000000316447211 */ /* 0x000fe200078c08ff */
[----:B------:R0:W-:Y:S01]  /*12b50*/  @P2 STG.E.U16 desc[UR14][R70.64], R69 ;  /* 0x0000004546002986 */ /* 0x0001e2000c10150e */
[----:B------:R-:W-:Y:S01]  /*12b60*/  ISETP.LT.AND P2, PT, R0, UR5, !P0 ;  /* 0x0000000500007c0c */ /* 0x000fe2000c741270 */
[C---:B------:R-:W-:Y:S01]  /*12b70*/  VIADD R0, R23.reuse, 0xd ;  /* 0x0000000d17007836 */ /* 0x040fe20000000000 */
[----:B------:R-:W-:Y:S01]  /*12b80*/  ULDC UR5, c[0x0][0x22c] ;  /* 0x00008b0000057ab9 */ /* 0x000fe20000000800 */
[----:B------:R3:W-:Y:S03]  /*12b90*/  @P1 STG.E.U16 desc[UR14][R12.64], R8 ;  /* 0x000000080c001986 */ /* 0x0007e6000c10150e */
[----:B------:R-:W-:Y:S01]  /*12ba0*/  ISETP.LT.AND P1, PT, R0, UR5, !P0 ;  /* 0x0000000500007c0c */ /* 0x000fe2000c721270 */
[----:B------:R-:W-:Y:S01]  /*12bb0*/  VIADD R0, R23, 0xe ;  /* 0x0000000e17007836 */ /* 0x000fe20000000000 */
[----:B------:R-:W-:Y:S01]  /*12bc0*/  ULDC UR5, c[0x0][0x22c] ;  /* 0x00008b0000057ab9 */ /* 0x000fe20000000800 */
[C---:B0-----:R-:W-:Y:S01]  /*12bd0*/  LEA.HI.X.SX32 R69, R22.reuse, R20, 0x1, P6 ;  /* 0x0000001416457211 */ /* 0x041fe200030f0eff */
[----:B------:R-:W-:Y:S01]  /*12be0*/  VIADD R22, R22, UR4 ;  /* 0x0000000416167c36 */ /* 0x000fe20008000000 */
[----:B---3--:R-:W-:-:S03]  /*12bf0*/  PRMT R13, R8, 0x7632, R13 ;  /* 0x00007632080d7816 */ /* 0x008fc6000000000d */
[C---:B------:R-:W-:Y:S01]  /*12c00*/  VIADD R8, R22.reuse, UR4 ;  /* 0x0000000416087c36 */ /* 0x040fe20008000000 */
[----:B------:R-:W-:Y:S01]  /*12c10*/  LEA R12, P6, R22, R3, 0x1 ;  /* 0x00000003160c7211 */ /* 0x000fe200078c08ff */
[----:B------:R0:W-:Y:S02]  /*12c20*/  @P3 STG.E.U16 desc[UR14][R14.64], R13 ;  /* 0x0000000d0e003986 */ /* 0x0001e4000c10150e */
[----:B------:R-:W-:Y:S01]  /*12c30*/  VIADD R21, R8, UR4 ;  /* 0x0000000408157c36 */ /* 0x000fe20008000000 */
[----:B------:R-:W-:Y:S01]  /*12c40*/  ISETP.LT.AND P3, PT, R0, UR5, !P0 ;  /* 0x0000000500007c0c */ /* 0x000fe2000c761270 */
[----:B------:R-:W-:Y:S01]  /*12c50*/  VIADD R0, R23, 0xf ;  /* 0x0000000f17007836 */ /* 0x000fe20000000000 */
[----:B------:R3:W-:Y:S01]  /*12c60*/  @P5 STG.E.U16 desc[UR14][R68.64], R9 ;  /* 0x0000000944005986 */ /* 0x0007e2000c10150e */
[----:B------:R-:W-:-:S03]  /*12c70*/  ULDC UR5, c[0x0][0x22c] ;  /* 0x00008b0000057ab9 */ /* 0x000fc60000000800 */
[----:B------:R-:W-:Y:S01]  /*12c80*/  ISETP.LT.AND P5, PT, R0, UR5, !P0 ;  /* 0x0000000500007c0c */ /* 0x000fe2000c7a1270 */
[----:B------:R-:W-:Y:S01]  /*12c90*/  VIADD R0, R23, 0x10 ;  /* 0x0000001017007836 */ /* 0x000fe20000000000 */
[----:B------:R-:W-:Y:S01]  /*12ca0*/  ULDC UR5, c[0x0][0x22c] ;  /* 0x00008b0000057ab9 */ /* 0x000fe20000000800 */
[-C--:B0-----:R-:W-:Y:S02]  /*12cb0*/  LEA.HI.X.SX32 R13, R22, R20.reuse, 0x1, P6 ;  /* 0x00000014160d7211 */ /* 0x081fe400030f0eff */
[CC--:B------:R-:W-:Y:S02]  /*12cc0*/  LEA R14, P6, R8.reuse, R3.reuse, 0x1 ;  /* 0x00000003080e7211 */ /* 0x0c0fe400078c08ff */
[----:B---3--:R-:W-:Y:S02]  /*12cd0*/  PRMT R69, R9, 0x7632, R69 ;  /* 0x0000763209457816 */ /* 0x008fe40000000045 */
[-C--:B------:R-:W-:Y:S02]  /*12ce0*/  LEA.HI.X.SX32 R15, R8, R20.reuse, 0x1, P6 ;  /* 0x00000014080f7211 */ /* 0x080fe400030f0eff */
[----:B------:R-:W-:Y:S01]  /*12cf0*/  LEA R8, P6, R21, R3, 0x1 ;  /* 0x0000000315087211 */ /* 0x000fe200078c08ff */
[----:B------:R0:W-:Y:S01]  /*12d00*/  @P4 STG.E.U16 desc[UR14][R12.64], R69 ;  /* 0x000000450c004986 */ /* 0x0001e2000c10150e */
[----:B------:R-:W-:Y:S01]  /*12d10*/  ISETP.LT.AND P4, PT, R0, UR5, !P0 ;  /* 0x0000000500007c0c */ /* 0x000fe2000c781270 */
[----:B------:R-:W-:Y:S01]  /*12d20*/  VIADD R0, R23, 0x11 ;  /* 0x0000001117007836 */ /* 0x000fe20000000000 */
[C---:B------:R-:W-:Y:S01]  /*12d30*/  LEA.HI.X.SX32 R9, R21.reuse, R20, 0x1, P6 ;  /* 0x0000001415097211 */ /* 0x040fe200030f0eff */
[----:B------:R-:W-:Y:S01]  /*12d40*/  VIADD R21, R21, UR4 ;  /* 0x0000000415157c36 */ /* 0x000fe20008000000 */
[----:B------:R3:W-:Y:S01]  /*12d50*/  @P2 STG.E.U16 desc[UR14][R14.64], R10 ;  /* 0x0000000a0e002986 */ /* 0x0007e2000c10150e */
[----:B------:R-:W-:-:S02]  /*12d60*/  ULDC UR5, c[0x0][0x22c] ;  /* 0x00008b0000057ab9 */ /* 0x000fc40000000800 */
[----:B------:R-:W-:Y:S01]  /*12d70*/  ISETP.LT.AND P2, PT, R0, UR5, !P0 ;  /* 0x0000000500007c0c */ /* 0x000fe2000c741270 */
[----:B------:R-:W-:Y:S01]  /*12d80*/  VIADD R0, R23, 0x12 ;  /* 0x0000001217007836 */ /* 0x000fe20000000000 */
[----:B------:R-:W-:Y:S01]  /*12d90*/  ULDC UR5, c[0x0][0x22c] ;  /* 0x00008b0000057ab9 */ /* 0x000fe20000000800 */
[----:B0-----:R-:W-:Y:S01]  /*12da0*/  PRMT R13, R10, 0x7632, R13 ;  /* 0x000076320a0d7816 */ /* 0x001fe2000000000d */
[----:B---3--:R-:W-:-:S04]  /*12db0*/  VIADD R10, R21, UR4 ;  /* 0x00000004150a7c36 */ /* 0x008fc80008000000 */
[----:B------:R0:W-:Y:S01]  /*12dc0*/  @P1 STG.E.U16 desc[UR14][R8.64], R13 ;  /* 0x0000000d08001986 */ /* 0x0001e2000c10150e */
[-C--:B------:R-:W-:Y:S02]  /*12dd0*/  LEA R12, P1, R21, R3.reuse, 0x1 ;  /* 0x00000003150c7211 */ /* 0x080fe400078208ff */
        /* <DEDUP_REMOVED lines=40> */
[----:B0-----:R-:W-:-:S02]  /*13060*/  LEA.HI.X.SX32 R9, R22, R20, 0x1, P6 ;  /* 0x0000001416097211 */ /* 0x001fc400030f0eff */
[CC--:B------:R-:W-:Y:S01]  /*13070*/  LEA R10, P6, R4.reuse, R3.reuse, 0x1 ;  /* 0x00000003040a7211 */ /* 0x0c0fe200078c08ff */
[C---:B---3--:R-:W-:Y:S01]  /*13080*/  VIADD R12, R4.reuse, UR4 ;  /* 0x00000004040c7c36 */ /* 0x048fe20008000000 */
[----:B------:R-:W-:Y:S02]  /*13090*/  PRMT R13, R5, 0x7632, R13 ;  /* 0x00007632050d7816 */ /* 0x000fe4000000000d */
        /* <DEDUP_REMOVED lines=33> */
[----:B------:R-:W-:Y:S02]  /*132b0*/  LEA.HI.X.SX32 R7, R12, R20, 0x1, P6 ;  /* 0x000000140c077211 */ /* 0x000fe400030f0eff */
[----:B------:R-:W-:Y:S01]  /*132c0*/  LEA R8, P6, R13, R3, 0x1 ;  /* 0x000000030d087211 */ /* 0x000fe200078c08ff */
[----:B------:R0:W-:Y:S01]  /*132d0*/  @P1 STG.E.U16 desc[UR14][R10.64], R9 ;  /* 0x000000090a001986 */ /* 0x0001e2000c10150e */
[----:B------:R-:W-:Y:S01]  /*132e0*/  ISETP.LT.AND P1, PT, R0, UR5, !P0 ;  /* 0x0000000500007c0c */ /* 0x000fe2000c721270 */
[----:B------:R-:W-:Y:S01]  /*132f0*/  VIADD R0, R23, 0x1d ;  /* 0x0000001d17007836 */ /* 0x000fe20000000000 */
[----:B------:R-:W-:Y:S01]  /*13300*/  ULDC UR5, c[0x0][0x22c] ;  /* 0x00008b0000057ab9 */ /* 0x000fe20000000800 */
[----:B------:R3:W-:Y:S01]  /*13310*/  @P3 STG.E.U16 desc[UR14][R4.64], R16 ;  /* 0x0000001004003986 */ /* 0x0007e2000c10150e */
[----:B------:R-:W-:-:S02]  /*13320*/  PRMT R12, R47, 0x7632, R12 ;  /* 0x000076322f0c7816 */ /* 0x000fc4000000000c */
        /* <DEDUP_REMOVED lines=32> */
[----:B------:R-:W-:Y:S01]  /*13530*/  PRMT R5, R18, 0x7632, R5 ;  /* 0x0000763212057816 */ /* 0x000fe20000000005 */
[----:B---3--:R-:W-:-:S02]  /*13540*/  VIADD R18, R23, 0x7e ;  /* 0x0000007e17127836 */ /* 0x008fc40000000000 */
[C---:B------:R-:W-:Y:S02]  /*13550*/  VIADD R7, R11.reuse, UR4 ;  /* 0x000000040b077c36 */ /* 0x040fe40008000000 */
[----:B------:R0:W-:Y:S01]  /*13560*/  @P3 STG.E.U16 desc[UR14][R8.64], R5 ;  /* 0x0000000508003986 */ /* 0x0001e2000c10150e */
[-C--:B------:R-:W-:Y:S02]  /*13570*/  LEA R4, P3, R11, R3.reuse, 0x1 ;  /* 0x000000030b047211 */ /* 0x080fe400078608ff */
[CC--:B------:R-:W-:Y:S01]  /*13580*/  LEA R6, P6, R7.reuse, R3.reuse, 0x1 ;  /* 0x0000000307067211 */ /* 0x0c0fe200078c08ff */
[----:B0-----:R-:W-:Y:S01]  /*13590*/  VIADD R9, R7, UR4 ;  /* 0x0000000407097c36 */ /* 0x001fe20008000000 */
[-C--:B------:R-:W-:Y:S02]  /*135a0*/  LEA.HI.X.SX32 R5, R11, R20.reuse, 0x1, P3 ;  /* 0x000000140b057211 */ /* 0x080fe400018f0eff */
[-C--:B------:R-:W-:Y:S01]  /*135b0*/  LEA.HI.X.SX32 R7, R7, R20.reuse, 0x1, P6 ;  /* 0x0000001407077211 */ /* 0x080fe200030f0eff */
[C---:B------:R-:W-:Y:S01]  /*135c0*/  VIADD R10, R9.reuse, UR4 ;  /* 0x00000004090a7c36 */ /* 0x040fe20008000000 */
[C---:B------:R-:W-:Y:S01]  /*135d0*/  LEA R8, P6, R9.reuse, R3, 0x1 ;  /* 0x0000000309087211 */ /* 0x040fe200078c08ff */
[----:B------:R0:W-:Y:S01]  /*135e0*/  @P5 STG.E.U16 desc[UR14][R4.64], R19 ;  /* 0x0000001304005986 */ /* 0x0001e2000c10150e */
[----:B------:R-:W-:Y:S01]  /*135f0*/  ISETP.LT.AND P3, PT, R0, UR5, !P0 ;  /* 0x0000000500007c0c */ /* 0x000fe2000c761270 */
[----:B------:R-:W-:Y:S01]  /*13600*/  VIADD R11, R10, UR4 ;  /* 0x000000040a0b7c36 */ /* 0x000fe20008000000 */
[----:B------:R-:W-:Y:S01]  /*13610*/  LEA.HI.X.SX32 R9, R9, R20, 0x1, P6 ;  /* 0x0000001409097211 */ /* 0x000fe200030f0eff */
[----:B------:R-:W-:Y:S01]  /*13620*/  VIADD R0, R23, 0x23 ;  /* 0x0000002317007836 */ /* 0x000fe20000000000 */
[----:B------:R-:W-:-:S04]  /*13630*/  ULDC UR5, c[0x0][0x22c] ;  /* 0x00008b0000057ab9 */ /* 0x000fc80000000800 */
[----:B------:R-:W-:Y:S01]  /*13640*/  ISETP.LT.AND P5, PT, R0, UR5, !P0 ;  /* 0x0000000500007c0c */ /* 0x000fe2000c7a1270 */
[----:B------:R-:W-:Y:S01]  /*13650*/  VIADD R0, R23, 0x24 ;  /* 0x0000002417007836 */ /* 0x000fe20000000000 */
[----:B------:R-:W-:Y:S01]  /*13660*/  ULDC UR5, c[0x0][0x22c] ;  /* 0x00008b0000057ab9 */ /* 0x000fe20000000800 */
[----:B0-----:R-:W-:Y:S02]  /*13670*/  PRMT R5, R19, 0x7632, R5 ;  /* 0x0000763213057816 */ /* 0x001fe40000000005 */
[----:B------:R-:W-:-:S03]  /*13680*/  LEA R4, P6, R10, R3, 0x1 ;  /* 0x000000030a047211 */ /* 0x000fc600078c08ff */
        /* <DEDUP_REMOVED lines=9> */
[CC--:B------:R-:W-:Y:S02]  /*13720*/  LEA R6, P6, R11.reuse, R3.reuse, 0x1 ;  /* 0x000000030b067211 */ /* 0x0c0fe400078c08ff */
[----:B---3--:R-:W-:Y:S02]  /*13730*/  PRMT R9, R24, 0x7632, R9 ;  /* 0x0000763218097816 */ /* 0x008fe40000000009 */
[C---:B------:R-:W-:Y:S01]  /*13740*/  LEA.HI.X.SX32 R7, R11.reuse, R20, 0x1, P6 ;  /* 0x000000140b077211 */ /* 0x040fe200030f0eff */
[----:B------:R-:W-:Y:S02]  /*13750*/  VIADD R11, R11, UR4 ;  /* 0x000000040b0b7c36 */ /* 0x000fe40008000000 */
[----:B------:R0:W-:Y:S01]  /*13760*/  @P1 STG.E.U16 desc[UR14][R4.64], R9 ;  /* 0x0000000904001986 */ /* 0x0001e2000c10150e */
[----:B------:R-:W-:Y:S01]  /*13770*/  ISETP.LT.AND P1, PT, R0, UR5, !P0 ;  /* 0x0000000500007c0c */ /* 0x000fe2000c721270 */
[C---:B------:R-:W-:Y:S01]  /*13780*/  VIADD R10, R11.reuse, UR4 ;  /* 0x000000040b0a7c36 */ /* 0x040fe20008000000 */
[----:B------:R-:W-:Y:S01]  /*13790*/  LEA R8, P6, R11, R3, 0x1 ;  /* 0x000000030b087211 */ /* 0x000fe200078c08ff */
[----:B------:R3:W-:Y:S01]  /*137a0*/  @P3 STG.E.U16 desc[UR14][R6.64], R25 ;  /* 0x0000001906003986 */ /* 0x0007e2000c10150e */
[----:B------:R-:W-:Y:S01]  /*137b0*/  VIADD R0, R23, 0x27 ;  /* 0x0000002717007836 */ /* 0x000fe20000000000 */
[----:B------:R-:W-:-:S04]  /*137c0*/  ULDC UR5, c[0x0][0x22c] ;  /* 0x00008b0000057ab9 */ /* 0x000fc80000000800 */
[----:B------:R-:W-:Y:S01]  /*137d0*/  ISETP.LT.AND P3, PT, R0, UR5, !P0 ;  /* 0x0000000500007c0c */ /* 0x000fe2000c761270 */
[----:B------:R-:W-:Y:S01]  /*137e0*/  VIADD R0, R23, 0x28 ;  /* 0x0000002817007836 */ /* 0x000fe20000000000 */
[-C--:B0-----:R-:W-:Y:S01]  /*137f0*/  LEA.HI.X.SX32 R9, R11, R20.reuse, 0x1, P6 ;  /* 0x000000140b097211 */ /* 0x081fe200030f0eff */
[C---:B------:R-:W-:Y:S01]  /*13800*/  VIADD R11, R10.reuse, UR4 ;  /* 0x000000040a0b7c36 */ /* 0x040fe20008000000 */
[CC--:B------:R-:W-:Y:S01]  /*13810*/  LEA R4, P6, R10.reuse, R3.reuse, 0x1 ;  /* 0x000000030a047211 */ /* 0x0c0fe200078c08ff */
[----:B------:R-:W-:Y:S01]  /*13820*/  ULDC UR5, c[0x0][0x22c] ;  /* 0x00008b0000057ab9 */ /* 0x000fe20000000800 */
        /* <DEDUP_REMOVED lines=13> */
[----:B------:R-:W-:-:S03]  /*13900*/  PRMT R9, R26, 0x7632, R9 ;  /* 0x000076321a097816 */ /* 0x000fc60000000009 */
[C---:B---3--:R-:W-:Y:S02]  /*13910*/  VIADD R5, R11.reuse, UR4 ;  /* 0x000000040b057c36 */ /* 0x048fe40008000000 */
        /* <DEDUP_REMOVED lines=239> */
[C---:B------:R-:W-:Y:S02]  /*14810*/  VIADD R10, R11.reuse, UR4 ;  /* 0x000000040b0a7c36 */ /* 0x040fe40008000000 */
[----:B------:R0:W-:Y:S01]  /*14820*/  @P3 STG.E.U16 desc[UR14][R4.64], R7 ;  /* 0x0000000704003986 */ /* 0x0001e2000c10150e */
[-C--:B------:R-:W-:Y:S02]  /*14830*/  LEA R6, P3, R11, R3.reuse, 0x1 ;  /* 0x000000030b067211 */ /* 0x080fe400078608ff */
[----:B---3--:R-:W-:-:S04]  /*14840*/  LEA R8, P6, R10, R3, 0x1 ;  /* 0x000000030a087211 */ /* 0x008fc800078c08ff */
[CC--:B------:R-:W-:Y:S01]  /*14850*/  LEA.HI.X.SX32 R9, R10.reuse, R20.reuse, 0x1, P6 ;  /* 0x000000140a097211 */ /* 0x0c0fe200030f0eff */
[----:B------:R-:W-:Y:S01]  /*14860*/  VIADD R10, R10, UR4 ;  /* 0x000000040a0a7c36 */ /* 0x000fe20008000000 */
[----:B0-----:R-:W-:-:S03]  /*14870*/  LEA.HI.X.SX32 R7, R11, R20, 0x1, P3 ;  /* 0x000000140b077211 */ /* 0x001fc600018f0eff */
[----:B------:R-:W-:Y:S01]  /*14880*/  VIADD R11, R10, UR4 ;  /* 0x000000040a0b7c36 */ /* 0x000fe20008000000 */
[----:B------:R-:W-:Y:S02]  /*14890*/  PRMT R5, R43, 0x7632, R5 ;  /* 0x000076322b057816 */ /* 0x000fe40000000005 */
[----:B------:R-:W-:Y:S01]  /*148a0*/  ISETP.LT.AND P3, PT, R0, UR5, !P0 ;  /* 0x0000000500007c0c */ /* 0x000fe2000c761270 */
[----:B------:R0:W-:Y:S01]  /*148b0*/  @P5 STG.E.U16 desc[UR14][R6.64], R43 ;  /* 0x0000002b06005986 */ /* 0x0001e2000c10150e */
[C---:B------:R-:W-:Y:S01]  /*148c0*/  VIADD R0, R23.reuse, 0x4b ;  /* 0x0000004b17007836 */ /* 0x040fe20000000000 */
[----:B------:R-:W-:Y:S02]  /*148d0*/  ULDC UR5, c[0x0][0x22c] ;  /* 0x00008b0000057ab9 */ /* 0x000fe40000000800 */
[----:B------:R3:W-:Y:S01]  /*148e0*/  @P4 STG.E.U16 desc[UR14][R8.64], R5 ;  /* 0x0000000508004986 */ /* 0x0007e2000c10150e */
[-C--:B------:R-:W-:Y:S02]  /*148f0*/  LEA R4, P4, R10, R3.reuse, 0x1 ;  /* 0x000000030a047211 */ /* 0x080fe400078808ff */
[----:B------:R-:W-:Y:S01]  /*14900*/  ISETP.LT.AND P5, PT, R0, UR5, !P0 ;  /* 0x0000000500007c0c */ /* 0x000fe2000c7a1270 */
[----:B------:R-:W-:Y:S01]  /*14910*/  VIADD R0, R23, 0x4c ;  /* 0x0000004c17007836 */ /* 0x000fe20000000000 */
[----:B------:R-:W-:Y:S01]  /*14920*/  ULDC UR5, c[0x0][0x22c] ;  /* 0x00008b0000057ab9 */ /* 0x000fe20000000800 */
[C---:B0-----:R-:W-:Y:S01]  /*14930*/  LEA R6, P6, R11.reuse, R3, 0x1 ;  /* 0x000000030b067211 */ /* 0x041fe200078c08ff */
[----:B---3--:R-:W-:Y:S01]  /*14940*/  VIADD R9, R11, UR4 ;  /* 0x000000040b097c36 */ /* 0x008fe20008000000 */
[----:B------:R-:W-:-:S02]  /*14950*/  LEA.HI.X.SX32 R5, R10, R20, 0x1, P4 ;  /* 0x000000140a057211 */ /* 0x000fc400020f0eff */
        /* <DEDUP_REMOVED lines=23> */
[-C--:B------:R-:W-:Y:S02]  /*14ad0*/  LEA R6, P6, R11, R3.reuse, 0x1 ;  /* 0x000000030b067211 */ /* 0x080fe400078c08ff */
[----:B---3--:R-:W-:Y:S02]  /*14ae0*/  PRMT R9, R45, 0x7632, R9 ;  /* 0x000076322d097816 */ /* 0x008fe40000000009 */
[C---:B------:R-:W-:Y:S01]  /*14af0*/  LEA.HI.X.SX32 R7, R11.reuse, R20, 0x1, P6 ;  /* 0x000000140b077211 */ /* 0x040fe200030f0eff */
[----:B------:R-:W-:Y:S01]  /*14b00*/  VIADD R11, R11, UR4 ;  /* 0x000000040b0b7c36 */ /* 0x000fe20008000000 */
[----:B------:R-:W-:Y:S01]  /*14b10*/  ISETP.LT.AND P6, PT, R0, UR5, !P0 ;  /* 0x0000000500007c0c */ /* 0x000fe2000c7c1270 */
[----:B------:R0:W-:Y:S01]  /*14b20*/  @P5 STG.E.U16 desc[UR14][R4.64], R9 ;  /* 0x0000000904005986 */ /* 0x0001e2000c10150e */
[----:B------:R-:W-:Y:S01]  /*14b30*/  VIADD R0, R23, 0x51 ;  /* 0x0000005117007836 */ /* 0x000fe20000000000 */
[----:B------:R-:W-:Y:S01]  /*14b40*/  ULDC UR5, c[0x0][0x22c] ;  /* 0x00008b0000057ab9 */ /* 0x000fe20000000800 */
[C---:B------:R-:W-:Y:S01]  /*14b50*/  VIADD R10, R11.reuse, UR4 ;  /* 0x000000040b0a7c36 */ /* 0x040fe20008000000 */
[----:B------:R3:W-:Y:S01]  /*14b60*/  @P4 STG.E.U16 desc[UR14][R6.64], R46 ;  /* 0x0000002e06004986 */ /* 0x0007e2000c10150e */
[----:B------:R-:W-:-:S02]  /*14b70*/  LEA R8, P4, R11, R3, 0x1 ;  /* 0x000000030b087211 */ /* 0x000fc400078808ff */
[----:B------:R-:W-:Y:S01]  /*14b80*/  ISETP.LT.AND P5, PT, R0, UR5, !P0 ;  /* 0x0000000500007c0c */ /* 0x000fe2000c7a1270 */
[----:B------:R-:W-:Y:S01]  /*14b90*/  VIADD R0, R23, 0x52 ;  /* 0x0000005217007836 */ /* 0x000fe20000000000 */
[----:B------:R-:W-:Y:S01]  /*14ba0*/  ULDC UR5, c[0x0][0x22c] ;  /* 0x00008b0000057ab9 */ /* 0x000fe20000000800 */
[-C--:B0-----:R-:W-:Y:S01]  /*14bb0*/  LEA.HI.X.SX32 R9, R11, R20.reuse, 0x1, P4 ;  /* 0x000000140b097211 */ /* 0x081fe200020f0eff */
[C---:B------:R-:W-:Y:S01]  /*14bc0*/  VIADD R11, R10.reuse, UR4 ;  /* 0x000000040a0b7c36 */ /* 0x040fe20008000000 */
[----:B------:R-:W-:Y:S02]  /*14bd0*/  LEA R4, P4, R10, R3, 0x1 ;  /* 0x000000030a047211 */ /* 0x000fe400078808ff */
[----:B---3--:R-:W-:Y:S02]  /*14be0*/  PRMT R7, R46, 0x7632, R7 ;  /* 0x000076322e077816 */ /* 0x008fe40000000007 */
[----:B------:R-:W-:Y:S01]  /*14bf0*/  LEA.HI.X.SX32 R5, R10, R20, 0x1, P4 ;  /* 0x000000140a057211 */ /* 0x000fe200020f0eff */
[----:B------:R-:W-:-:S02]  /*14c00*/  VIADD R10, R23, 0x53 ;  /* 0x00000053170a7836 */ /* 0x000fc40000000000 */
[----:B------:R0:W-:Y:S01]  /*14c10*/  @P2 STG.E.U16 desc[UR14][R8.64], R7 ;  /* 0x0000000708002986 */ /* 0x0001e2000c10150e */
[----:B------:R-:W-:Y:S01]  /*14c20*/  ISETP.LT.AND P2, PT, R0, UR5, !P0 ;  /* 0x0000000500007c0c */ /* 0x000fe2000c741270 */
[----:B------:R-:W-:Y:S01]  /*14c30*/  ULDC UR5, c[0x0][0x22c] ;  /* 0x00008b0000057ab9 */ /* 0x000fe20000000800 */
[----:B------:R-:W-:Y:S01]  /*14c40*/  VIADD R0, R23, 0x54 ;  /* 0x0000005417007836 */ /* 0x000fe20000000000 */
[----:B------:R3:W-:Y:S01]  /*14c50*/  @P1 STG.E.U16 desc[UR14][R4.64], R47 ;  /* 0x0000002f04001986 */ /* 0x0007e2000c10150e */
[----:B------:R-:W-:-:S03]  /*14c60*/  LEA R6, P1, R11, R3, 0x1 ;  /* 0x000000030b067211 */ /* 0x000fc600078208ff */
[----:B------:R-:W-:Y:S01]  /*14c70*/  ISETP.LT.AND P4, PT, R0, UR6, !P0 ;  /* 0x0000000600007c0c */ /* 0x000fe2000c781270 */
[----:B------:R-:W-:Y:S01]  /*14c80*/  VIADD R0, R23, 0x55 ;  /* 0x0000005517007836 */ /* 0x000fe20000000000 */
[----:B------:R-:W-:Y:S01]  /*14c90*/  ULDC UR6, c[0x0][0x248] ;  /* 0x0000920000067ab9 */ /* 0x000fe20000000800 */
[C---:B0-----:R-:W-:Y:S01]  /*14ca0*/  LEA.HI.X.SX32 R7, R11.reuse, R20, 0x1, P1 ;  /* 0x000000140b077211 */ /* 0x041fe200008f0eff */
[----:B------:R-:W-:Y:S01]  /*14cb0*/  VIADD R11, R11, UR4 ;  /* 0x000000040b0b7c36 */ /* 0x000fe20008000000 */
[----:B------:R-:W-:Y:S01]  /*14cc0*/  ULDC UR4, c[0x0][0x248] ;  /* 0x0000920000047ab9 */ /* 0x000fe20000000800 */
[----:B------:R-:W-:Y:S01]  /*14cd0*/  ISETP.LT.AND P1, PT, R10, UR5, !P0 ;  /* 0x000000050a007c0c */ /* 0x000fe2000c721270 */
[----:B------:R-:W-:Y:S01]  /*14ce0*/  ULDC UR5, c[0x0][0x22c] ;  /* 0x00008b0000057ab9 */ /* 0x000fe20000000800 */
[----:B------:R0:W-:Y:S01]  /*14cf0*/  @P3 STG.E.U16 desc[UR14][R6.64], R12 ;  /* 0x0000000c06003986 */ /* 0x0001e2000c10150e */
[C---:B---3--:R-:W-:Y:S01]  /*14d00*/  LEA R4, P3, R11.reuse, R3, 0x1 ;  /* 0x000000030b047211 */ /* 0x048fe200078608ff */
[----:B------:R-:W-:Y:S01]  /*14d10*/  VIADD R9, R11, UR4 ;  /* 0x000000040b097c36 */ /* 0x000fe20008000000 */
[----:B------:R-:W-:-:S02]  /*14d20*/  ULDC UR4, c[0x0][0x248] ;  /* 0x0000920000047ab9 */ /* 0x000fc40000000800 */
[-C--:B------:R-:W-:Y:S01]  /*14d30*/  LEA.HI.X.SX32 R5, R11, R20.reuse, 0x1, P3 ;  /* 0x000000140b057211 */ /* 0x080fe200018f0eff */
[C---:B------:R-:W-:Y:S01]  /*14d40*/  VIADD R10, R9.reuse, UR4 ;  /* 0x00000004090a7c36 */ /* 0x040fe20008000000 */
[CC--:B------:R-:W-:Y:S01]  /*14d50*/  LEA R8, P3, R9.reuse, R3.reuse, 0x1 ;  /* 0x0000000309087211 */ /* 0x0c0fe200078608ff */
[----:B------:R-:W-:Y:S02]  /*14d60*/  ULDC UR4, c[0x0][0x248] ;  /* 0x0000920000047ab9 */ /* 0x000fe40000000800 */
[----:B------:R-:W-:Y:S01]  /*14d70*/  @P6 STG.E.U16 desc[UR14][R4.64], R48 ;  /* 0x0000003004006986 */ /* 0x000fe2000c10150e */
[----:B------:R-:W-:Y:S02]  /*14d80*/  LEA.HI.X.SX32 R9, R9, R20, 0x1, P3 ;  /* 0x0000001409097211 */ /* 0x000fe400018f0eff */
[----:B0-----:R-:W-:Y:S02]  /*14d90*/  PRMT R7, R48, 0x7632, R7 ;  /* 0x0000763230077816 */ /* 0x001fe40000000007 */
[----:B------:R-:W-:-:S02]  /*14da0*/  LEA R6, P6, R10, R3, 0x1 ;  /* 0x000000030a067211 */ /* 0x000fc400078c08ff */
[----:B------:R-:W-:Y:S01]  /*14db0*/  ISETP.LT.AND P3, PT, R0, UR5, !P0 ;  /* 0x0000000500007c0c */ /* 0x000fe2000c761270 */
[----:B------:R0:W-:Y:S01]  /*14dc0*/  @P5 STG.E.U16 desc[UR14][R8.64], R7 ;  /* 0x0000000708005986 */ /* 0x0001e2000c10150e */
[----:B------:R-:W-:Y:S01]  /*14dd0*/  VIADD R0, R23, 0x56 ;  /* 0x0000005617007836 */ /* 0x000fe20000000000 */
[----:B------:R-:W-:-:S04]  /*14de0*/  ULDC UR5, c[0x0][0x22c] ;  /* 0x00008b0000057ab9 */ /* 0x000fc80000000800 */
[----:B------:R-:W-:Y:S01]  /*14df0*/  ISETP.LT.AND P5, PT, R0, UR5, !P0 ;  /* 0x0000000500007c0c */ /* 0x000fe2000c7a1270 */
[----:B------:R-:W-:Y:S01]  /*14e00*/  VIADD R0, R23, 0x57 ;  /* 0x0000005717007836 */ /* 0x000fe20000000000 */
[----:B------:R-:W-:Y:S01]  /*14e10*/  ULDC UR5, c[0x0][0x22c] ;  /* 0x00008b0000057ab9 */ /* 0x000fe20000000800 */
[C---:B0-----:R-:W-:Y:S01]  /*14e20*/  LEA.HI.X.SX32 R7, R10.reuse, R20, 0x1, P6 ;  /* 0x000000140a077211 */ /* 0x041fe200030f0eff */
[----:B------:R-:W-:Y:S01]  /*14e30*/  VIADD R10, R10, UR4 ;  /* 0x000000040a0a7c36 */ /* 0x000fe20008000000 */
[----:B------:R-:W-:-:S03]  /*14e40*/  ULDC UR4, c[0x0][0x248] ;  /* 0x0000920000047ab9 */ /* 0x000fc60000000800 */
[----:B------:R0:W-:Y:S01]  /*14e50*/  @P2 STG.E.U16 desc[UR14][R6.64], R49 ;  /* 0x0000003106002986 */ /* 0x0001e2000c10150e */
[CC--:B------:R-:W-:Y:S01]  /*14e60*/  LEA R4, P2, R10.reuse, R3.reuse, 0x1 ;  /* 0x000000030a047211 */ /* 0x0c0fe200078408ff */
[C---:B------:R-:W-:Y:S01]  /*14e70*/  VIADD R11, R10.reuse, UR4 ;  /* 0x000000040a0b7c36 */ /* 0x040fe20008000000 */
[----:B------:R-:W-:Y:S02]  /*14e80*/  ULDC UR4, c[0x0][0x22c] ;  /* 0x00008b0000047ab9 */ /* 0x000fe40000000800 */
[----:B------:R-:W-:Y:S02]  /*14e90*/  LEA.HI.X.SX32 R5, R10, R20, 0x1, P2 ;  /* 0x000000140a057211 */ /* 0x000fe400010f0eff */
[----:B------:R-:W-:Y:S01]  /*14ea0*/  ISETP.LT.AND P2, PT, R0, UR5, !P0 ;  /* 0x0000000500007c0c */ /* 0x000fe2000c741270 */
[----:B------:R-:W-:Y:S01]  /*14eb0*/  VIADD R0, R23, 0x58 ;  /* 0x0000005817007836 */ /* 0x000fe20000000000 */
[----:B------:R-:W-:Y:S01]  /*14ec0*/  LEA R8, P6, R11, R3, 0x1 ;  /* 0x000000030b087211 */ /* 0x000fe200078c08ff */
[----:B------:R-:W-:Y:S01]  /*14ed0*/  ULDC UR5, c[0x0][0x22c] ;  /* 0x00008b0000057ab9 */ /* 0x000fe20000000800 */
[----:B0-----:R-:W-:-:S02]  /*14ee0*/  PRMT R7, R49, 0x7632, R7 ;  /* 0x0000763231077816 */ /* 0x001fc40000000007 */
[----:B------:R-:W-:-:S03]  /*14ef0*/  LEA.HI.X.SX32 R9, R11, R20, 0x1, P6 ;  /* 0x000000140b097211 */ /* 0x000fc600030f0eff */
[----:B------:R0:W-:Y:S01]  /*14f00*/  @P1 STG.E.U16 desc[UR14][R4.64], R7 ;  /* 0x0000000704001986 */ /* 0x0001e2000c10150e */
[----:B------:R-:W-:Y:S01]  /*14f10*/  ISETP.LT.AND P1, PT, R0, UR4, !P0 ;  /* 0x0000000400007c0c */ /* 0x000fe2000c721270 */
[----:B------:R-:W-:Y:S01]  /*14f20*/  ULDC UR4, c[0x0][0x248] ;  /* 0x0000920000047ab9 */ /* 0x000fe20000000800 */
[----:B------:R-:W-:Y:S01]  /*14f30*/  VIADD R0, R23, 0x59 ;  /* 0x0000005917007836 */ /* 0x000fe20000000000 */
[----:B------:R3:W-:Y:S01]  /*14f40*/  @P4 STG.E.U16 desc[UR14][R8.64], R50 ;  /* 0x0000003208004986 */ /* 0x0007e2000c10150e */
[----:B------:R-:W-:Y:S01]  /*14f50*/  VIADD R11, R11, UR4 ;  /* 0x000000040b0b7c36 */ /* 0x000fe20008000000 */
[----:B------:R-:W-:Y:S02]  /*14f60*/  ULDC UR4, c[0x0][0x22c] ;  /* 0x00008b0000047ab9 */ /* 0x000fe40000000800 */
[----:B------:R-:W-:Y:S01]  /*14f70*/  ISETP.LT.AND P4, PT, R0, UR4, !P0 ;  /* 0x0000000400007c0c */ /* 0x000fe2000c781270 */
[----:B------:R-:W-:Y:S01]  /*14f80*/  ULDC UR4, c[0x0][0x248] ;  /* 0x0000920000047ab9 */ /* 0x000fe20000000800 */
[----:B------:R-:W-:Y:S01]  /*14f90*/  LEA R6, P6, R11, R3, 0x1 ;  /* 0x000000030b067211 */ /* 0x000fe200078c08ff */
[----:B------:R-:W-:Y:S01]  /*14fa0*/  VIADD R0, R23, 0x5a ;  /* 0x0000005a17007836 */ /* 0x000fe20000000000 */
[----:B0-----:R-:W-:-:S02]  /*14fb0*/  PRMT R5, R50, 0x7632, R5 ;  /* 0x0000763232057816 */ /* 0x001fc40000000005 */
[CC--:B------:R-:W-:Y:S01]  /*14fc0*/  LEA.HI.X.SX32 R7, R11.reuse, R20.reuse, 0x1, P6 ;  /* 0x000000140b077211 */ /* 0x0c0fe200030f0eff */
[----:B------:R-:W-:Y:S01]  /*14fd0*/  VIADD R11, R11, UR4 ;  /* 0x000000040b0b7c36 */ /* 0x000fe20008000000 */
[----:B------:R-:W-:Y:S01]  /*14fe0*/  ULDC UR4, c[0x0][0x248] ;  /* 0x0000920000047ab9 */ /* 0x000fe20000000800 */
[----:B------:R-:W-:Y:S01]  /*14ff0*/  ISETP.LT.AND P6, PT, R0, UR5, !P0 ;  /* 0x0000000500007c0c */ /* 0x000fe2000c7c1270 */
[----:B------:R-:W-:Y:S01]  /*15000*/  ULDC UR5, c[0x0][0x248] ;  /* 0x0000920000057ab9 */ /* 0x000fe20000000800 */
[----:B------:R0:W-:Y:S01]  /*15010*/  @P3 STG.E.U16 desc[UR14][R6.64], R5 ;  /* 0x0000000506003986 */ /* 0x0001e2000c10150e */
[C---:B------:R-:W-:Y:S01]  /*15020*/  LEA R4, P3, R11.reuse, R3, 0x1 ;  /* 0x000000030b047211 */ /* 0x040fe200078608ff */
[----:B---3--:R-:W-:Y:S01]  /*15030*/  VIADD R9, R11, UR4 ;  /* 0x000000040b097c36 */ /* 0x008fe20008000000 */
[----:B------:R-:W-:Y:S01]  /*15040*/  ULDC UR4, c[0x0][0x22c] ;  /* 0x00008b0000047ab9 */ /* 0x000fe20000000800 */
[----:B------:R-:W-:Y:S02]  /*15050*/  VIADD R0, R23, 0x5b ;  /* 0x0000005b17007836 */ /* 0x000fe40000000000 */
[----:B------:R-:W-:Y:S01]  /*15060*/  VIADD R10, R9, UR5 ;  /* 0x00000005090a7c36 */ /* 0x000fe20008000000 */
[----:B------:R-:W-:Y:S01]  /*15070*/  ULDC UR5, c[0x0][0x22c] ;  /* 0x00008b0000057ab9 */ /* 0x000fe20000000800 */
[----:B0-----:R-:W-:-:S02]  /*15080*/  LEA.HI.X.SX32 R5, R11, R20, 0x1, P3 ;  /* 0x000000140b057211 */ /* 0x001fc400018f0eff */
[-C--:B------:R-:W-:Y:S02]  /*15090*/  LEA R8, P3, R9, R3.reuse, 0x1 ;  /* 0x0000000309087211 */ /* 0x080fe400078608ff */
[----:B------:R-:W-:Y:S01]  /*150a0*/  PRMT R7, R51, 0x7632, R7 ;  /* 0x0000763233077816 */ /* 0x000fe20000000007 */
[----:B------:R-:W-:Y:S01]  /*150b0*/  @P5 STG.E.U16 desc[UR14][R4.64], R51 ;  /* 0x0000003304005986 */ /* 0x000fe2000c10150e */
[----:B------:R-:W-:Y:S02]  /*150c0*/  LEA.HI.X.SX32 R9, R9, R20, 0x1, P3 ;  /* 0x0000001409097211 */ /* 0x000fe400018f0eff */
[----:B------:R-:W-:Y:S01]  /*150d0*/  ISETP.LT.AND P5, PT, R0, UR4, !P0 ;  /* 0x0000000400007c0c */ /* 0x000fe2000c7a1270 */
[----:B------:R-:W-:Y:S01]  /*150e0*/  VIADD R0, R23, 0x5c ;  /* 0x0000005c17007836 */ /* 0x000fe20000000000 */
[----:B------:R-:W-:Y:S01]  /*150f0*/  LEA R6, P3, R10, R3, 0x1 ;  /* 0x000000030a067211 */ /* 0x000fe200078608ff */
[----:B------:R0:W-:Y:S01]  /*15100*/  @P2 STG.E.U16 desc[UR14][R8.64], R7 ;  /* 0x0000000708002986 */ /* 0x0001e2000c10150e */
[----:B------:R-:W-:-:S02]  /*15110*/  ULDC UR4, c[0x0][0x22c] ;  /* 0x00008b0000047ab9 */ /* 0x000fc40000000800 */
[----:B0-----:R-:W-:Y:S02]  /*15120*/  LEA.HI.X.SX32 R7, R10, R20, 0x1, P3 ;  /* 0x000000140a077211 */ /* 0x001fe400018f0eff */
[----:B------:R-:W-:Y:S01]  /*15130*/  ISETP.LT.AND P3, PT, R0, UR4, !P0 ;  /* 0x0000000400007c0c */ /* 0x000fe2000c761270 */
[----:B------:R-:W-:Y:S01]  /*15140*/  ULDC UR4, c[0x0][0x248] ;  /* 0x0000920000047ab9 */ /* 0x000fe20000000800 */
[C---:B------:R-:W-:Y:S01]  /*15150*/  VIADD R0, R23.reuse, 0x5d ;  /* 0x0000005d17007836 */ /* 0x040fe20000000000 */
[----:B-1----:R0:W-:Y:S01]  /*15160*/  @P1 STG.E.U16 desc[UR14][R6.64], R52 ;  /* 0x0000003406001986 */ /* 0x0021e2000c10150e */
[----:B------:R-:W-:Y:S01]  /*15170*/  VIADD R10, R10, UR4 ;  /* 0x000000040a0a7c36 */ /* 0x000fe20008000000 */
[----:B------:R-:W-:Y:S02]  /*15180*/  ULDC UR4, c[0x0][0x22c] ;  /* 0x00008b0000047ab9 */ /* 0x000fe40000000800 */
[----:B------:R-:W-:Y:S01]  /*15190*/  ISETP.LT.AND P2, PT, R0, UR4, !P0 ;  /* 0x0000000400007c0c */ /* 0x000fe2000c741270 */
[----:B------:R-:W-:Y:S01]  /*151a0*/  ULDC UR4, c[0x0][0x248] ;  /* 0x0000920000047ab9 */ /* 0x000fe20000000800 */
[----:B------:R-:W-:Y:S01]  /*151b0*/  LEA R4, P1, R10, R3, 0x1 ;  /* 0x000000030a047211 */ /* 0x000fe200078208ff */
[----:B------:R-:W-:-:S03]  /*151c0*/  VIADD R0, R23, 0x5e ;  /* 0x0000005e17007836 */ /* 0x000fc60000000000 */
[C---:B------:R-:W-:Y:S01]  /*151d0*/  LEA.HI.X.SX32 R5, R10.reuse, R20, 0x1, P1 ;  /* 0x000000140a057211 */ /* 0x040fe200008f0eff */
[----:B------:R-:W-:Y:S01]  /*151e0*/  VIADD R10, R10, UR4 ;  /* 0x000000040a0a7c36 */ /* 0x000fe20008000000 */
[----:B0-----:R-:W-:Y:S01]  /*151f0*/  PRMT R7, R52, 0x7632, R7 ;  /* 0x0000763234077816 */ /* 0x001fe20000000007 */
[----:B------:R-:W-:Y:S01]  /*15200*/  ULDC UR4, c[0x0][0x248] ;  /* 0x0000920000047ab9 */ /* 0x000fe20000000800 */
[----:B------:R-:W-:Y:S01]  /*15210*/  ISETP.LT.AND P1, PT, R0, UR5, !P0 ;  /* 0x0000000500007c0c */ /* 0x000fe2000c721270 */
[C---:B------:R-:W-:Y:S01]  /*15220*/  VIADD R9, R10.reuse, UR4 ;  /* 0x000000040a097c36 */ /* 0x040fe20008000000 */
[----:B------:R-:W-:Y:S01]  /*15230*/  ULDC UR4, c[0x0][0x248] ;  /* 0x0000920000047ab9 */ /* 0x000fe20000000800 */
[----:B------:R0:W-:Y:S01]  /*15240*/  @P4 STG.E.U16 desc[UR14][R4.64], R7 ;  /* 0x0000000704004986 */ /* 0x0001e2000c10150e */
[----:B------:R-:W-:Y:S01]  /*15250*/  LEA R6, P4, R10, R3, 0x1 ;  /* 0x000000030a067211 */ /* 0x000fe200078808ff */
[----:B------:R-:W-:Y:S01]  /*15260*/  VIADD R0, R23, 0x5f ;  /* 0x0000005f17007836 */ /* 0x000fe20000000000 */
[----:B------:R-:W-:-:S02]  /*15270*/  ULDC UR5, c[0x0][0x22c] ;  /* 0x00008b0000057ab9 */ /* 0x000fc40000000800 */
[-C--:B0-----:R-:W-:Y:S01]  /*15280*/  LEA.HI.X.SX32 R7, R10, R20.reuse, 0x1, P4 ;  /* 0x000000140a077211 */ /* 0x081fe200020f0eff */
[C---:B------:R-:W-:Y:S01]  /*15290*/  VIADD R10, R9.reuse, UR4 ;  /* 0x00000004090a7c36 */ /* 0x040fe20008000000 */
[-C--:B------:R-:W-:Y:S01]  /*152a0*/  LEA R8, P4, R9, R3.reuse, 0x1 ;  /* 0x0000000309087211 */ /* 0x080fe200078808ff */
[----:B------:R-:W-:Y:S01]  /*152b0*/  ULDC UR4, c[0x0][0x248] ;  /* 0x0000920000047ab9 */ /* 0x000fe20000000800 */
[----:B------:R-:W-:Y:S01]  /*152c0*/  PRMT R5, R53, 0x7632, R5 ;  /* 0x0000763235057816 */ /* 0x000fe20000000005 */
[----:B------:R-:W-:Y:S01]  /*152d0*/  @P6 STG.E.U16 desc[UR14][R6.64], R53 ;  /* 0x0000003506006986 */ /* 0x000fe2000c10150e */
[-C--:B------:R-:W-:Y:S02]  /*152e0*/  LEA.HI.X.SX32 R9, R9, R20.reuse, 0x1, P4 ;  /* 0x0000001409097211 */ /* 0x080fe400020f0eff */
[----:B------:R-:W-:Y:S02]  /*152f0*/  LEA R4, P6, R10, R3, 0x1 ;  /* 0x000000030a047211 */ /* 0x000fe400078c08ff */
[----:B------:R-:W-:Y:S01]  /*15300*/  ISETP.LT.AND P4, PT, R0, UR5, !P0 ;  /* 0x0000000500007c0c */ /* 0x000fe2000c781270 */
[----:B------:R0:W-:Y:S01]  /*15310*/  @P5 STG.E.U16 desc[UR14][R8.64], R5 ;  /* 0x0000000508005986 */ /* 0x0001e2000c10150e */
[----:B------:R-:W-:Y:S01]  /*15320*/  VIADD R0, R23, 0x60 ;  /* 0x0000006017007836 */ /* 0x000fe20000000000 */
[----:B------:R-:W-:Y:S01]  /*15330*/  ULDC UR5, c[0x0][0x22c] ;  /* 0x00008b0000057ab9 */ /* 0x000fe20000000800 */
[C---:B0-----:R-:W-:Y:S01]  /*15340*/  LEA.HI.X.SX32 R5, R10.reuse, R20, 0x1, P6 ;  /* 0x000000140a057211 */ /* 0x041fe200030f0eff */
[----:B------:R-:W-:-:S02]  /*15350*/  VIADD R10, R10, UR4 ;  /* 0x000000040a0a7c36 */ /* 0x000fc40008000000 */
[----:B------:R-:W-:Y:S01]  /*15360*/  ISETP.LT.AND P6, PT, R0, UR5, !P0 ;  /* 0x0000000500007c0c */ /* 0x000fe2000c7c1270 */
[----:B------:R-:W-:Y:S01]  /*15370*/  ULDC UR4, c[0x0][0x248] ;  /* 0x0000920000047ab9 */ /* 0x000fe20000000800 */
[C---:B------:R-:W-:Y:S01]  /*15380*/  VIADD R0, R23.reuse, 0x61 ;  /* 0x0000006117007836 */ /* 0x040fe20000000000 */
[----:B------:R0:W-:Y:S01]  /*15390*/  @P3 STG.E.U16 desc[UR14][R4.64], R54 ;  /* 0x0000003604003986 */ /* 0x0001e2000c10150e */
[CC--:B------:R-:W-:Y:S01]  /*153a0*/  LEA R6, P3, R10.reuse, R3.reuse, 0x1 ;  /* 0x000000030a067211 */ /* 0x0c0fe200078608ff */
[C---:B------:R-:W-:Y:S01]  /*153b0*/  VIADD R11, R10.reuse, UR4 ;  /* 0x000000040a0b7c36 */ /* 0x040fe20008000000 */
[----:B------:R-:W-:Y:S01]  /*153c0*/  ULDC UR5, c[0x0][0x22c] ;  /* 0x00008b0000057ab9 */ /* 0x000fe20000000800 */
[----:B------:R-:W-:Y:S01]  /*153d0*/  ULDC UR4, c[0x0][0x22c] ;  /* 0x00008b0000047ab9 */ /* 0x000fe20000000800 */
[----:B------:R-:W-:Y:S02]  /*153e0*/  LEA.HI.X.SX32 R7, R10, R20, 0x1, P3 ;  /* 0x000000140a077211 */ /* 0x000fe400018f0eff */
[----:B------:R-:W-:Y:S01]  /*153f0*/  ISETP.LT.AND P5, PT, R0, UR5, !P0 ;  /* 0x0000000500007c0c */ /* 0x000fe2000c7a1270 */
[----:B------:R-:W-:Y:S01]  /*15400*/  VIADD R0, R23, 0x62 ;  /* 0x0000006217007836 */ /* 0x000fe20000000000 */
[----:B------:R-:W-:Y:S01]  /*15410*/  LEA R8, P3, R11, R3, 0x1 ;  /* 0x000000030b087211 */ /* 0x000fe200078608ff */
[----:B------:R-:W-:Y:S01]  /*15420*/  ULDC UR5, c[0x0][0x22c] ;  /* 0x00008b0000057ab9 */ /* 0x000fe20000000800 */
[----:B0-----:R-:W-:-:S02]  /*15430*/  PRMT R5, R54, 0x7632, R5 ;  /* 0x0000763236057816 */ /* 0x001fc40000000005 */
[----:B------:R-:W-:Y:S02]  /*15440*/  LEA.HI.X.SX32 R9, R11, R20, 0x1, P3 ;  /* 0x000000140b097211 */ /* 0x000fe400018f0eff */
[----:B------:R-:W-:Y:S01]  /*15450*/  ISETP.LT.AND P3, PT, R0, UR4, !P0 ;  /* 0x0000000400007c0c */ /* 0x000fe2000c761270 */
[----:B------:R-:W-:Y:S01]  /*15460*/  ULDC UR4, c[0x0][0x248] ;  /* 0x0000920000047ab9 */ /* 0x000fe20000000800 */
[----:B------:R-:W-:Y:S01]  /*15470*/  VIADD R0, R23, 0x63 ;  /* 0x0000006317007836 */ /* 0x000fe20000000000 */
[----:B------:R0:W-:Y:S01]  /*15480*/  @P2 STG.E.U16 desc[UR14][R6.64], R5 ;  /* 0x0000000506002986 */ /* 0x0001e2000c10150e */
[----:B------:R-:W-:Y:S01]  /*15490*/  VIADD R11, R11, UR4 ;  /* 0x000000040b0b7c36 */ /* 0x000fe20008000000 */
[----:B------:R-:W-:Y:S02]  /*154a0*/  ULDC UR4, c[0x0][0x22c] ;  /* 0x00008b0000047ab9 */ /* 0x000fe40000000800 */
[----:B------:R1:W-:Y:S01]  /*154b0*/  @P1 STG.E.U16 desc[UR14][R8.64], R55 ;  /* 0x0000003708001986 */ /* 0x0003e2000c10150e */
        /* <DEDUP_REMOVED lines=9> */
[----:B------:R-:W-:Y:S01]  /*15550*/  VIADD R0, R23, 0x65 ;  /* 0x0000006517007836 */ /* 0x000fe20000000000 */
[----:B------:R0:W-:Y:S01]  /*15560*/  @P4 STG.E.U16 desc[UR14][R4.64], R7 ;  /* 0x0000000704004986 */ /* 0x0001e2000c10150e */
[C---:B------:R-:W-:Y:S01]  /*15570*/  LEA R6, P4, R11.reuse, R3, 0x1 ;  /* 0x000000030b067211 */ /* 0x040fe200078808ff */
[----:B-1----:R-:W-:Y:S01]  /*15580*/  VIADD R9, R11, UR4 ;  /* 0x000000040b097c36 */ /* 0x002fe20008000000 */
[----:B------:R-:W-:Y:S01]  /*15590*/  ULDC UR4, c[0x0][0x248] ;  /* 0x0000920000047ab9 */ /* 0x000fe20000000800 */
[----:B------:R-:W-:Y:S02]  /*155a0*/  ULDC UR5, c[0x0][0x22c] ;  /* 0x00008b0000057ab9 */ /* 0x000fe40000000800 */
[----:B------:R-:W-:Y:S01]  /*155b0*/  VIADD R10, R9, UR4 ;  /* 0x00000004090a7c36 */ /* 0x000fe20008000000 */
[----:B------:R-:W-:Y:S01]  /*155c0*/  ULDC UR4, c[0x0][0x248] ;  /* 0x0000920000047ab9 */ /* 0x000fe20000000800 */
[----:B0-----:R-:W-:-:S02]  /*155d0*/  LEA.HI.X.SX32 R7, R11, R20, 0x1, P4 ;  /* 0x000000140b077211 */ /* 0x001fc400020f0eff */
[CC--:B------:R-:W-:Y:S02]  /*155e0*/  LEA R8, P4, R9.reuse, R3.reuse, 0x1 ;  /* 0x0000000309087211 */ /* 0x0c0fe400078808ff */
[----:B--2---:R-:W-:Y:S01]  /*155f0*/  PRMT R5, R56, 0x7632, R5 ;  /* 0x0000763238057816 */ /* 0x004fe20000000005 */
        /* <DEDUP_REMOVED lines=49> */
[-C--:B------:R-:W-:Y:S02]  /*15910*/  LEA R8, P4, R9, R3.reuse, 0x1 ;  /* 0x0000000309087211 */ /* 0x080fe400078808ff */
        /* <DEDUP_REMOVED lines=11> */
[C---:B------:R-:W-:Y:S01]  /*159d0*/  VIADD R0, R23.reuse, 0x6d ;  /* 0x0000006d17007836 */ /* 0x040fe20000000000 */
[----:B------:R-:W-:Y:S01]  /*159e0*/  ULDC UR4, c[0x0][0x248] ;  /* 0x0000920000047ab9 */ /* 0x000fe20000000800 */
[----:B------:R0:W-:Y:S01]  /*159f0*/  @P3 STG.E.U16 desc[UR14][R4.64], R64 ;  /* 0x0000004004003986 */ /* 0x0001e2000c10150e */
[CC--:B------:R-:W-:Y:S01]  /*15a00*/  LEA R6, P3, R10.reuse, R3.reuse, 0x1 ;  /* 0x000000030a067211 */ /* 0x0c0fe200078608ff */
[----:B------:R-:W-:Y:S01]  /*15a10*/  ULDC UR5, c[0x0][0x22c] ;  /* 0x00008b0000057ab9 */ /* 0x000fe20000000800 */
[C---:B------:R-:W-:Y:S01]  /*15a20*/  VIADD R11, R10.reuse, UR4 ;  /* 0x000000040a0b7c36 */ /* 0x040fe20008000000 */
[----:B------:R-:W-:Y:S01]  /*15a30*/  ULDC UR4, c[0x0][0x22c] ;  /* 0x00008b0000047ab9 */ /* 0x000fe20000000800 */
        /* <DEDUP_REMOVED lines=33> */
[----:B------:R-:W-:Y:S01]  /*15c50*/  PRMT R5, R66, 0x7632, R5 ;  /* 0x0000763242057816 */ /* 0x000fe20000000005 */
[----:B------:R-:W-:Y:S01]  /*15c60*/  @P6 STG.E.U16 desc[UR14][R6.64], R66 ;  /* 0x0000004206006986 */ /* 0x000fe2000c10150e */
[----:B------:R-:W-:Y:S02]  /*15c70*/  LEA.HI.X.SX32 R9, R9, R20, 0x1, P4 ;  /* 0x0000001409097211 */ /* 0x000fe400020f0eff */
[----:B------:R-:W-:Y:S02]  /*15c80*/  LEA R4, P4, R10, R3, 0x1 ;  /* 0x000000030a047211 */ /* 0x000fe400078808ff */
        /* <DEDUP_REMOVED lines=12> */
[----:B------:R-:W-:Y:S01]  /*15d50*/  VIADD R8, R10, UR4 ;  /* 0x000000040a087c36 */ /* 0x000fe20008000000 */
[----:B------:R-:W-:Y:S01]  /*15d60*/  ISETP.LT.AND P2, PT, R0, UR5, !P0 ;  /* 0x0000000500007c0c */ /* 0x000fe2000c741270 */
[----:B------:R-:W-:Y:S01]  /*15d70*/  VIADD R0, R23, 0x74 ;  /* 0x0000007417007836 */ /* 0x000fe20000000000 */
[----:B------:R-:W-:Y:S01]  /*15d80*/  LEA.HI.X.SX32 R7, R10, R20, 0x1, P4 ;  /* 0x000000140a077211 */ /* 0x000fe200020f0eff */
[----:B------:R-:W-:Y:S01]  /*15d90*/  ULDC UR4, c[0x0][0x22c] ;  /* 0x00008b0000047ab9 */ /* 0x000fe20000000800 */
[----:B------:R-:W-:Y:S01]  /*15da0*/  ULDC UR5, c[0x0][0x22c] ;  /* 0x00008b0000057ab9 */ /* 0x000fe20000000800 */
[----:B0-----:R-:W-:Y:S02]  /*15db0*/  PRMT R5, R67, 0x7632, R5 ;  /* 0x0000763243057816 */ /* 0x001fe40000000005 */
[----:B------:R-:W-:-:S03]  /*15dc0*/  LEA R4, P4, R8, R3, 0x1 ;  /* 0x0000000308047211 */ /* 0x000fc600078808ff */
[----:B------:R0:W-:Y:S01]  /*15dd0*/  @P1 STG.E.U16 desc[UR14][R6.64], R5 ;  /* 0x0000000506001986 */ /* 0x0001e2000c10150e */
[----:B------:R-:W-:Y:S01]  /*15de0*/  ISETP.LT.AND P1, PT, R0, UR4, !P0 ;  /* 0x0000000400007c0c */ /* 0x000fe2000c721270 */
[----:B------:R-:W-:Y:S01]  /*15df0*/  VIADD R0, R23, 0x75 ;  /* 0x0000007517007836 */ /* 0x000fe20000000000 */
[----:B------:R-:W-:Y:S01]  /*15e00*/  ULDC UR4, c[0x0][0x248] ;  /* 0x0000920000047ab9 */ /* 0x000fe20000000800 */
[----:B0-----:R-:W-:-:S03]  /*15e10*/  LEA.HI.X.SX32 R5, R8, R20, 0x1, P4 ;  /* 0x0000001408057211 */ /* 0x001fc600020f0eff */
[----:B------:R-:W-:Y:S01]  /*15e20*/  ISETP.LT.AND P4, PT, R0, UR5, !P0 ;  /* 0x0000000500007c0c */ /* 0x000fe2000c781270 */
[----:B------:R-:W-:Y:S01]  /*15e30*/  VIADD R0, R8, UR4 ;  /* 0x0000000408007c36 */ /* 0x000fe20008000000 */
[----:B------:R-:W-:Y:S01]  /*15e40*/  ULDC UR4, c[0x0][0x248] ;  /* 0x0000920000047ab9 */ /* 0x000fe20000000800 */
[----:B------:R0:W-:Y:S01]  /*15e50*/  @P5 STG.E.U16 desc[UR14][R4.64], R60 ;  /* 0x0000003c04005986 */ /* 0x0001e2000c10150e */
[----:B------:R-:W-:Y:S01]  /*15e60*/  ULDC UR5, c[0x0][0x22c] ;  /* 0x00008b0000057ab9 */ /* 0x000fe20000000800 */
[C---:B------:R-:W-:Y:S01]  /*15e70*/  VIADD R7, R0.reuse, UR4 ;  /* 0x0000000400077c36 */ /* 0x040fe20008000000 */
[CC--:B------:R-:W-:Y:S01]  /*15e80*/  LEA R8, P5, R0.reuse, R3.reuse, 0x1 ;  /* 0x0000000300087211 */ /* 0x0c0fe200078a08ff */
[----:B------:R-:W-:Y:S02]  /*15e90*/  ULDC UR4, c[0x0][0x248] ;  /* 0x0000920000047ab9 */ /* 0x000fe40000000800 */
[----:B------:R-:W-:Y:S01]  /*15ea0*/  VIADD R12, R7, UR4 ;  /* 0x00000004070c7c36 */ /* 0x000fe20008000000 */
[----:B------:R-:W-:Y:S01]  /*15eb0*/  LEA.HI.X.SX32 R9, R0, R20, 0x1, P5 ;  /* 0x0000001400097211 */ /* 0x000fe200028f0eff */
[----:B------:R-:W-:Y:S01]  /*15ec0*/  VIADD R0, R23, 0x76 ;  /* 0x0000007617007836 */ /* 0x000fe20000000000 */
[----:B------:R-:W-:Y:S01]  /*15ed0*/  LEA R6, P5, R7, R3, 0x1 ;  /* 0x0000000307067211 */ /* 0x000fe200078a08ff */
[----:B------:R-:W-:Y:S01]  /*15ee0*/  ULDC UR4, c[0x0][0x248] ;  /* 0x0000920000047ab9 */ /* 0x000fe20000000800 */
[----:B0-----:R-:W-:-:S02]  /*15ef0*/  PRMT R5, R60, 0x7632, R5 ;  /* 0x000076323c057816 */ /* 0x001fc40000000005 */
[-C--:B------:R-:W-:Y:S02]  /*15f00*/  LEA.HI.X.SX32 R7, R7, R20.reuse, 0x1, P5 ;  /* 0x0000001407077211 */ /* 0x080fe400028f0eff */
[-C--:B------:R-:W-:Y:S01]  /*15f10*/  LEA R10, P5, R12, R3.reuse, 0x1 ;  /* 0x000000030c0a7211 */ /* 0x080fe200078a08ff */
[----:B------:R0:W-:Y:S01]  /*15f20*/  @P6 STG.E.U16 desc[UR14][R8.64], R5 ;  /* 0x0000000508006986 */ /* 0x0001e2000c10150e */
[----:B------:R-:W-:Y:S01]  /*15f30*/  ISETP.LT.AND P6, PT, R0, UR5, !P0 ;  /* 0x0000000500007c0c */ /* 0x000fe2000c7c1270 */
[C---:B------:R-:W-:Y:S01]  /*15f40*/  VIADD R0, R23.reuse, 0x77 ;  /* 0x0000007717007836 */ /* 0x040fe20000000000 */
[C---:B------:R-:W-:Y:S01]  /*15f50*/  LEA.HI.X.SX32 R11, R12.reuse, R20, 0x1, P5 ;  /* 0x000000140c0b7211 */ /* 0x040fe200028f0eff */
[----:B------:R-:W-:Y:S01]  /*15f60*/  VIADD R12, R12, UR4 ;  /* 0x000000040c0c7c36 */ /* 0x000fe20008000000 */
[----:B------:R-:W-:Y:S01]  /*15f70*/  ULDC UR5, c[0x0][0x22c] ;  /* 0x00008b0000057ab9 */ /* 0x000fe20000000800 */
[----:B------:R-:W-:Y:S01]  /*15f80*/  @P3 STG.E.U16 desc[UR14][R6.64], R61 ;  /* 0x0000003d06003986 */ /* 0x000fe2000c10150e */
[----:B------:R-:W-:Y:S01]  /*15f90*/  ISETP.LT.AND P3, PT, R0, UR5, !P0 ;  /* 0x0000000500007c0c */ /* 0x000fe2000c761270 */
[----:B------:R-:W-:Y:S01]  /*15fa0*/  VIADD R0, R23, 0x78 ;  /* 0x0000007817007836 */ /* 0x000fe20000000000 */
[----:B------:R-:W-:Y:S01]  /*15fb0*/  ULDC UR4, c[0x0][0x248] ;  /* 0x0000920000047ab9 */ /* 0x000fe20000000800 */
[----:B------:R-:W-:Y:S01]  /*15fc0*/  ULDC UR5, c[0x0][0x22c] ;  /* 0x00008b0000057ab9 */ /* 0x000fe20000000800 */
[C---:B------:R-:W-:Y:S01]  /*15fd0*/  VIADD R13, R12.reuse, UR4 ;  /* 0x000000040c0d7c36 */ /* 0x040fe20008000000 */
[----:B0-----:R-:W-:Y:S01]  /*15fe0*/  PRMT R9, R61, 0x7632, R9 ;  /* 0x000076323d097816 */ /* 0x001fe20000000009 */
[----:B------:R-:W0:Y:S01]  /*15ff0*/  LDS.128 R4, [R2] ;  /* 0x0000000002047984 */ /* 0x000e220000000c00 */
[----:B------:R-:W-:Y:S01]  /*16000*/  LEA R8, P5, R12, R3, 0x1 ;  /* 0x000000030c087211 */ /* 0x000fe200078a08ff */
[----:B------:R-:W-:-:S02]  /*16010*/  ULDC UR4, c[0x0][0x22c] ;  /* 0x00008b0000047ab9 */ /* 0x000fc40000000800 */
[----:B------:R1:W-:Y:S01]  /*16020*/  @P2 STG.E.U16 desc[UR14][R10.64], R9 ;  /* 0x000000090a002986 */ /* 0x0003e2000c10150e */
[----:B------:R-:W-:Y:S01]  /*16030*/  ISETP.LT.AND P2, PT, R0, UR5, !P0 ;  /* 0x0000000500007c0c */ /* 0x000fe2000c741270 */
[----:B------:R-:W-:Y:S01]  /*16040*/  VIADD R0, R23, 0x79 ;  /* 0x0000007917007836 */ /* 0x000fe20000000000 */
[----:B------:R-:W-:Y:S01]  /*16050*/  ULDC UR5, c[0x0][0x22c] ;  /* 0x00008b0000057ab9 */ /* 0x000fe20000000800 */
[----:B-1----:R-:W-:Y:S02]  /*16060*/  LEA.HI.X.SX32 R9, R12, R20, 0x1, P5 ;  /* 0x000000140c097211 */ /* 0x002fe400028f0eff */
[----:B------:R-:W-:-:S03]  /*16070*/  LEA R10, P5, R13, R3, 0x1 ;  /* 0x000000030d0a7211 */ /* 0x000fc600078a08ff */
[----:B------:R1:W-:Y:S01]  /*16080*/  @P1 STG.E.U16 desc[UR14][R8.64], R62 ;  /* 0x0000003e08001986 */ /* 0x0003e2000c10150e */
[----:B------:R-:W-:Y:S01]  /*16090*/  ISETP.LT.AND P1, PT, R0, UR4, !P0 ;  /* 0x0000000400007c0c */ /* 0x000fe2000c721270 */
[----:B------:R-:W-:Y:S01]  /*160a0*/  ULDC UR4, c[0x0][0x248] ;  /* 0x0000920000047ab9 */ /* 0x000fe20000000800 */
[C---:B------:R-:W-:Y:S01]  /*160b0*/  LEA.HI.X.SX32 R11, R13.reuse, R20, 0x1, P5 ;  /* 0x000000140d0b7211 */ /* 0x040fe200028f0eff */
[----:B------:R-:W-:Y:S01]  /*160c0*/  VIADD R14, R13, UR4 ;  /* 0x000000040d0e7c36 */ /* 0x000fe20008000000 */
[----:B------:R-:W-:Y:S01]  /*160d0*/  ULDC UR4, c[0x0][0x22c] ;  /* 0x00008b0000047ab9 */ /* 0x000fe20000000800 */
[----:B------:R-:W-:-:S05]  /*160e0*/  VIADD R0, R23, 0x7a ;  /* 0x0000007a17007836 */ /* 0x000fca0000000000 */
[----:B------:R-:W-:Y:S01]  /*160f0*/  ISETP.LT.AND P5, PT, R0, UR4, !P0 ;  /* 0x0000000400007c0c */ /* 0x000fe2000c7a1270 */
[----:B------:R-:W-:Y:S01]  /*16100*/  ULDC UR4, c[0x0][0x248] ;  /* 0x0000920000047ab9 */ /* 0x000fe20000000800 */
[----:B-1----:R-:W-:Y:S01]  /*16110*/  PRMT R9, R62, 0x7632, R9 ;  /* 0x000076323e097816 */ /* 0x002fe20000000009 */
[----:B------:R-:W-:-:S04]  /*16120*/  VIADD R0, R23, 0x7b ;  /* 0x0000007b17007836 */ /* 0x000fc80000000000 */
[----:B------:R1:W-:Y:S01]  /*16130*/  @P4 STG.E.U16 desc[UR14][R10.64], R9 ;  /* 0x000000090a004986 */ /* 0x0003e2000c10150e */
[----:B------:R-:W-:-:S04]  /*16140*/  LEA R12, P4, R14, R3, 0x1 ;  /* 0x000000030e0c7211 */ /* 0x000fc800078808ff */
[CC--:B------:R-:W-:Y:S01]  /*16150*/  LEA.HI.X.SX32 R13, R14.reuse, R20.reuse, 0x1, P4 ;  /* 0x000000140e0d7211 */ /* 0x0c0fe200020f0eff */
[----:B------:R-:W-:Y:S01]  /*16160*/  VIADD R14, R14, UR4 ;  /* 0x000000040e0e7c36 */ /* 0x000fe20008000000 */
[----:B------:R-:W-:Y:S01]  /*16170*/  ULDC UR4, c[0x0][0x248] ;  /* 0x0000920000047ab9 */ /* 0x000fe20000000800 */
[----:B------:R-:W-:Y:S01]  /*16180*/  ISETP.LT.AND P4, PT, R0, UR5, !P0 ;  /* 0x0000000500007c0c */ /* 0x000fe2000c781270 */
[----:B------:R-:W-:Y:S01]  /*16190*/  VIADD R0, R23, 0x7c ;  /* 0x0000007c17007836 */ /* 0x000fe20000000000 */
[----:B------:R-:W-:Y:S01]  /*161a0*/  @P6 STG.E.U16 desc[UR14][R12.64], R63 ;  /* 0x0000003f0c006986 */ /* 0x000fe2000c10150e */
[CC--:B------:R-:W-:Y:S01]  /*161b0*/  LEA R8, P6, R14.reuse, R3.reuse, 0x1 ;  /* 0x000000030e087211 */ /* 0x0c0fe200078c08ff */
[C---:B------:R-:W-:Y:S01]  /*161c0*/  VIADD R2, R14.reuse, UR4 ;  /* 0x000000040e027c36 */ /* 0x040fe20008000000 */
[----:B-1----:R-:W-:Y:S01]  /*161d0*/  PRMT R11, R63, 0x7632, R11 ;  /* 0x000076323f0b7816 */ /* 0x002fe2000000000b */
[----:B------:R-:W-:Y:S01]  /*161e0*/  ULDC UR5, c[0x0][0x248] ;  /* 0x0000920000057ab9 */ /* 0x000fe20000000800 */
[-C--:B------:R-:W-:Y:S01]  /*161f0*/  LEA.HI.X.SX32 R9, R14, R20.reuse, 0x1, P6 ;  /* 0x000000140e097211 */ /* 0x080fe200030f0eff */
[----:B------:R-:W-:Y:S01]  /*16200*/  ULDC UR4, c[0x0][0x22c] ;  /* 0x00008b0000047ab9 */ /* 0x000fe20000000800 */
[C---:B------:R-:W-:Y:S01]  /*16210*/  LEA R10, P6, R2.reuse, R3, 0x1 ;  /* 0x00000003020a7211 */ /* 0x040fe200078c08ff */
[----:B------:R-:W-:Y:S01]  /*16220*/  VIADD R14, R2, UR5 ;  /* 0x00000005020e7c36 */ /* 0x000fe20008000000 */
[----:B------:R-:W-:Y:S01]  /*16230*/  ULDC UR5, c[0x0][0x248] ;  /* 0x0000920000057ab9 */ /* 0x000fe20000000800 */
[----:B------:R1:W-:Y:S01]  /*16240*/  @P3 STG.E.U16 desc[UR14][R8.64], R11 ;  /* 0x0000000b08003986 */ /* 0x0003e2000c10150e */
[----:B------:R-:W-:Y:S01]  /*16250*/  ISETP.LT.AND P3, PT, R0, UR4, !P0 ;  /* 0x0000000400007c0c */ /* 0x000fe2000c761270 */
[C---:B------:R-:W-:Y:S01]  /*16260*/  VIADD R0, R23.reuse, 0x7d ;  /* 0x0000007d17007836 */ /* 0x040fe20000000000 */
[----:B------:R-:W-:Y:S01]  /*16270*/  ULDC UR4, c[0x0][0x22c] ;  /* 0x00008b0000047ab9 */ /* 0x000fe20000000800 */
[----:B------:R-:W-:Y:S01]  /*16280*/  VIADD R23, R23, 0x7f ;  /* 0x0000007f17177836 */ /* 0x000fe20000000000 */
[----:B-1----:R-:W-:-:S02]  /*16290*/  LEA.HI.X.SX32 R11, R2, R20, 0x1, P6 ;  /* 0x00000014020b7211 */ /* 0x002fc400030f0eff */
[----:B------:R-:W-:Y:S02]  /*162a0*/  LEA R12, P6, R14, R3, 0x1 ;  /* 0x000000030e0c7211 */ /* 0x000fe400078c08ff */
[----:B0-----:R-:W-:Y:S01]  /*162b0*/  PRMT R9, R4, 0x7632, R9 ;  /* 0x0000763204097816 */ /* 0x001fe20000000009 */
[----:B------:R0:W-:Y:S01]  /*162c0*/  @P2 STG.E.U16 desc[UR14][R10.64], R4 ;  /* 0x000000040a002986 */ /* 0x0001e2000c10150e */
[----:B------:R-:W-:Y:S01]  /*162d0*/  ISETP.LT.AND P2, PT, R0, UR4, !P0 ;  /* 0x0000000400007c0c */ /* 0x000fe2000c741270 */
[----:B------:R-:W-:Y:S01]  /*162e0*/  ULDC UR4, c[0x0][0x248] ;  /* 0x0000920000047ab9 */ /* 0x000fe20000000800 */
[C---:B------:R-:W-:Y:S01]  /*162f0*/  LEA.HI.X.SX32 R13, R14.reuse, R20, 0x1, P6 ;  /* 0x000000140e0d7211 */ /* 0x040fe200030f0eff */
[----:B------:R-:W-:Y:S01]  /*16300*/  VIADD R14, R14, UR4 ;  /* 0x000000040e0e7c36 */ /* 0x000fe20008000000 */
[----:B------:R-:W-:-:S03]  /*16310*/  ULDC UR4, c[0x0][0x248] ;  /* 0x0000920000047ab9 */ /* 0x000fc60000000800 */
[C---:B------:R-:W-:Y:S01]  /*16320*/  VIADD R0, R14.reuse, UR4 ;  /* 0x000000040e007c36 */ /* 0x040fe20008000000 */
[----:B------:R1:W-:Y:S01]  /*16330*/  @P1 STG.E.U16 desc[UR14][R12.64], R9 ;  /* 0x000000090c001986 */ /* 0x0003e2000c10150e */
[----:B------:R-:W-:Y:S01]  /*16340*/  LEA R8, P1, R14, R3, 0x1 ;  /* 0x000000030e087211 */ /* 0x000fe200078208ff */
[----:B------:R-:W-:Y:S01]  /*16350*/  ULDC UR4, c[0x0][0x248] ;  /* 0x0000920000047ab9 */ /* 0x000fe20000000800 */
[----:B------:R-:W-:Y:S01]  /*16360*/  VIADD R2, R0, UR5 ;  /* 0x0000000500027c36 */ /* 0x000fe20008000000 */
[----:B------:R-:W-:-:S03]  /*16370*/  ULDC UR5, c[0x0][0x248] ;  /* 0x0000920000057ab9 */ /* 0x000fc60000000800 */
[----:B0-----:R-:W-:-:S04]  /*16380*/  VIADD R4, R2, UR6 ;  /* 0x0000000602047c36 */ /* 0x001fc80008000000 */
[----:B------:R-:W-:Y:S01]  /*16390*/  VIADD R17, R4, UR4 ;  /* 0x0000000404117c36 */ /* 0x000fe20008000000 */
[-C--:B-1----:R-:W-:Y:S01]  /*163a0*/  LEA.HI.X.SX32 R9, R14, R20.reuse, 0x1, P1 ;  /* 0x000000140e097211 */ /* 0x082fe200008f0eff */
[----:B------:R-:W-:Y:S01]  /*163b0*/  ULDC UR4, c[0x0][0x22c] ;  /* 0x00008b0000047ab9 */ /* 0x000fe20000000800 */
[-C--:B------:R-:W-:Y:S02]  /*163c0*/  LEA R10, P1, R0, R3.reuse, 0x1 ;  /* 0x00000003000a7211 */ /* 0x080fe400078208ff */
[-C--:B------:R-:W-:Y:S01]  /*163d0*/  LEA R12, P6, R2, R3.reuse, 0x1 ;  /* 0x00000003020c7211 */ /* 0x080fe200078c08ff */
[----:B------:R0:W-:Y:S01]  /*163e0*/  @P5 STG.E.U16 desc[UR14][R8.64], R5 ;  /* 0x0000000508005986 */ /* 0x0001e2000c10150e */
[-C--:B------:R-:W-:Y:S01]  /*163f0*/  LEA.HI.X.SX32 R11, R0, R20.reuse, 0x1, P1 ;  /* 0x00000014000b7211 */ /* 0x080fe200008f0eff */
[----:B------:R-:W-:Y:S01]  /*16400*/  VIADD R0, R17, UR5 ;  /* 0x0000000511007c36 */ /* 0x000fe20008000000 */
[----:B------:R-:W-:Y:S02]  /*16410*/  LEA.HI.X.SX32 R13, R2, R20, 0x1, P6 ;  /* 0x00000014020d7211 */ /* 0x000fe400030f0eff */
[----:B------:R-:W-:-:S02]  /*16420*/  LEA R14, P6, R4, R3, 0x1 ;  /* 0x00000003040e7211 */ /* 0x000fc400078c08ff */
[CC--:B------:R-:W-:Y:S02]  /*16430*/  LEA R2, P1, R17.reuse, R3.reuse, 0x1 ;  /* 0x0000000311027211 */ /* 0x0c0fe400078208ff */
[-C--:B------:R-:W-:Y:S02]  /*16440*/  LEA.HI.X.SX32 R15, R4, R20.reuse, 0x1, P6 ;  /* 0x00000014040f7211 */ /* 0x080fe400030f0eff */
[----:B------:R-:W-:Y:S02]  /*16450*/  LEA R16, P6, R0, R3, 0x1 ;  /* 0x0000000300107211 */ /* 0x000fe400078c08ff */
[----:B------:R-:W-:Y:S02]  /*16460*/  LEA.HI.X.SX32 R3, R17, R20, 0x1, P1 ;  /* 0x0000001411037211 */ /* 0x000fe400008f0eff */
[----:B------:R-:W-:Y:S02]  /*16470*/  ISETP.LT.AND P1, PT, R18, UR7, !P0 ;  /* 0x0000000712007c0c */ /* 0x000fe4000c721270 */
[----:B------:R-:W-:-:S02]  /*16480*/  ISETP.LT.AND P0, PT, R23, UR4, !P0 ;  /* 0x0000000417007c0c */ /* 0x000fc4000c701270 */
[----:B------:R-:W-:Y:S02]  /*16490*/  LEA.HI.X.SX32 R17, R0, R20, 0x1, P6 ;  /* 0x0000001400117211 */ /* 0x000fe400030f0eff */
[----:B------:R-:W-:Y:S02]  /*164a0*/  PRMT R0, R5, 0x7632, R0 ;  /* 0x0000763205007816 */ /* 0x000fe40000000000 */
[----:B------:R-:W-:-:S03]  /*164b0*/  PRMT R4, R6, 0x7632, R4 ;  /* 0x0000763206047816 */ /* 0x000fc60000000004 */
[----:B------:R0:W-:Y:S04]  /*164c0*/  @P4 STG.E.U16 desc[UR14][R10.64], R0 ;  /* 0x000000000a004986 */ /* 0x0001e8000c10150e */
[----:B------:R0:W-:Y:S04]  /*164d0*/  @P3 STG.E.U16 desc[UR14][R12.64], R6 ;  /* 0x000000060c003986 */ /* 0x0001e8000c10150e */
[----:B------:R0:W-:Y:S04]  /*164e0*/  @P2 STG.E.U16 desc[UR14][R14.64], R4 ;  /* 0x000000040e002986 */ /* 0x0001e8000c10150e */
[----:B------:R0:W-:Y:S01]  /*164f0*/  @P1 STG.E.U16 desc[UR14][R2.64], R7 ;  /* 0x0000000702001986 */ /* 0x0001e2000c10150e */
[----:B------:R-:W-:Y:S05]  /*16500*/  @!P0 EXIT ;  /* 0x000000000000894d */ /* 0x000fea0003800000 */
[----:B0-----:R-:W-:-:S05]  /*16510*/  PRMT R8, R7, 0x7632, R8 ;  /* 0x0000763207087816 */ /* 0x001fca0000000008 */
[----:B------:R-:W-:Y:S01]  /*16520*/  STG.E.U16 desc[UR14][R16.64], R8 ;  /* 0x0000000810007986 */ /* 0x000fe2000c10150e */
[----:B------:R-:W-:Y:S05]  /*16530*/  EXIT ;  /* 0x000000000000794d */ /* 0x000fea0003800000 */
.L_x_3:
[----:B------:R-:W-:-:S00]  /*16540*/  BRA `(.L_x_3) ;  /* 0xfffffffc00fc7947 */ /* 0x000fc0000383ffff */
[----:B------:R-:W-:-:S00]  /*16550*/  NOP ;  /* 0x0000000000007918 */ /* 0x000fc00000000000 */
        /* <DEDUP_REMOVED lines=10> */
.L_x_4:


//--------------------- .nv.shared.matmul_kernel  --------------------------
	.section	.nv.shared.matmul_kernel,"aw",@nobits
	.sectionflags	@""
	.align	16
	.zero		1024


//--------------------- .nv.shared.reserved.0     --------------------------
	.section	.nv.shared.reserved.0,"aw",@nobits
	.weak		__nv_reservedSMEM_offset_0_alias
	.size		__nv_reservedSMEM_offset_0_alias, 0, 0
	.other		__nv_reservedSMEM_offset_0_alias,@"STO_CUDA_RESERVED_SHARED STV_DEFAULT"
__nv_reservedSMEM_offset_0_alias:
	.zero		0


//--------------------- .nv.constant0.matmul_kernel --------------------------
	.section	.nv.constant0.matmul_kernel,"a",@progbits
	.sectionflags	@""
	.align	4
.nv.constant0.matmul_kernel:
	.zero		608


//--------------------- SYMBOLS --------------------------

	.type		.nv.reservedSmem.offset0,@object
	.size		.nv.reservedSmem.offset0,0x4
